	.target	sm_100a

	.elftype	@"ET_EXEC"


//--------------------- .note.nv.tkinfo           --------------------------
	.section	.note.nv.tkinfo,"",@"SHT_NOTE"
	.sectionflags	@"SHF_NOTE_NV_TKINFO"
	.tkinfo
        /*0018*/ 	.word	0x00000002
        /*0030*/ 	.string	""
        /*0030*/ 	.string	"ptxas"
        /*0030*/ 	.string	"Cuda compilation tools, release 13.0, V13.0.88"
        /*0030*/ 	.string	"Build cuda_13.0.r13.0/compiler.36424714_0"
        /*0030*/ 	.string	"-arch sm_100a -m 64 "



//--------------------- .note.nv.cuinfo           --------------------------
	.section	.note.nv.cuinfo,"",@"SHT_NOTE"
	.sectionflags	@"SHF_NOTE_NV_CUINFO"
        /*0018*/ 	.short	0x0002
        /*001a*/ 	.short	0x0064
        /*001c*/ 	.short	0x0082
	.zero		2


//--------------------- .nv.info                  --------------------------
	.section	.nv.info,"",@"SHT_CUDA_INFO"
	.align	4


	//----- nvinfo : EIATTR_REGCOUNT
	.align		4
        /*0000*/ 	.byte	0x04, 0x2f
        /*0002*/ 	.short	(.L_12 - .L_11)
	.align		4
.L_11:
        /*0004*/ 	.word	index@(_ZN7cutlass13device_kernelIN5flash11enable_sm90INS1_16FlashAttnFwdSm90INS1_25CollectiveMainloopFwdSm90ILi2EN4cute5tupleIJNS5_1CILi1EEES8_S8_EEENS6_IJNS7_ILi64EEESA_SA_EEELi512ENS_10bfloat16_tEfNS_4arch4Sm90ELb1ELb0ELb0ELb1ELb1ELb1ELb1ELb0ELb0ELb1ELb1ELb0EEENS1_21CollectiveEpilogueFwdINS6_IJSA_NS7_ILi512EEESA_EEES9_SC_SE_Li256ELb1ELb1ELb1ELb0EEENS1_36VarlenDynamicPersistentTileSchedulerILi64ELi64ELi256ELi128ELb1ELb1ELb1ELb1ELb1ELb1EEEEEEEEEvNT_6ParamsE)
        /*0008*/ 	.word	0x00000004


	//----- nvinfo : EIATTR_FRAME_SIZE
	.align		4
.L_12:
        /*000c*/ 	.byte	0x04, 0x11
        /*000e*/ 	.short	(.L_14 - .L_13)
	.align		4
.L_13:
        /*0010*/ 	.word	index@(_ZN7cutlass13device_kernelIN5flash11enable_sm90INS1_16FlashAttnFwdSm90INS1_25CollectiveMainloopFwdSm90ILi2EN4cute5tupleIJNS5_1CILi1EEES8_S8_EEENS6_IJNS7_ILi64EEESA_SA_EEELi512ENS_10bfloat16_tEfNS_4arch4Sm90ELb1ELb0ELb0ELb1ELb1ELb1ELb1ELb0ELb0ELb1ELb1ELb0EEENS1_21CollectiveEpilogueFwdINS6_IJSA_NS7_ILi512EEESA_EEES9_SC_SE_Li256ELb1ELb1ELb1ELb0EEENS1_36VarlenDynamicPersistentTileSchedulerILi64ELi64ELi256ELi128ELb1ELb1ELb1ELb1ELb1ELb1EEEEEEEEEvNT_6ParamsE)
        /*0014*/ 	.word	0x00000000


	//----- nvinfo : EIATTR_REGCOUNT
	.align		4
.L_14:
        /*0018*/ 	.byte	0x04, 0x2f
        /*001a*/ 	.short	(.L_16 - .L_15)
	.align		4
.L_15:
        /*001c*/ 	.word	index@(_ZN7cutlass13device_kernelIN5flash11enable_sm90INS1_16FlashAttnFwdSm90INS1_25CollectiveMainloopFwdSm90ILi2EN4cute5tupleIJNS5_1CILi1EEES8_S8_EEENS6_IJNS7_ILi64EEESA_SA_EEELi512ENS_10bfloat16_tEfNS_4arch4Sm90ELb1ELb0ELb0ELb1ELb1ELb0ELb1ELb0ELb0ELb1ELb1ELb0EEENS1_21CollectiveEpilogueFwdINS6_IJSA_NS7_ILi512EEESA_EEES9_SC_SE_Li256ELb1ELb1ELb1ELb0EEENS1_36VarlenDynamicPersistentTileSchedulerILi64ELi64ELi256ELi128ELb1ELb1ELb1ELb1ELb1ELb1EEEEEEEEEvNT_6ParamsE)
        /*0020*/ 	.word	0x00000004


	//----- nvinfo : EIATTR_FRAME_SIZE
	.align		4
.L_16:
        /*0024*/ 	.byte	0x04, 0x11
        /*0026*/ 	.short	(.L_18 - .L_17)
	.align		4
.L_17:
        /*0028*/ 	.word	index@(_ZN7cutlass13device_kernelIN5flash11enable_sm90INS1_16FlashAttnFwdSm90INS1_25CollectiveMainloopFwdSm90ILi2EN4cute5tupleIJNS5_1CILi1EEES8_S8_EEENS6_IJNS7_ILi64EEESA_SA_EEELi512ENS_10bfloat16_tEfNS_4arch4Sm90ELb1ELb0ELb0ELb1ELb1ELb0ELb1ELb0ELb0ELb1ELb1ELb0EEENS1_21CollectiveEpilogueFwdINS6_IJSA_NS7_ILi512EEESA_EEES9_SC_SE_Li256ELb1ELb1ELb1ELb0EEENS1_36VarlenDynamicPersistentTileSchedulerILi64ELi64ELi256ELi128ELb1ELb1ELb1ELb1ELb1ELb1EEEEEEEEEvNT_6ParamsE)
        /*002c*/ 	.word	0x00000000


	//----- nvinfo : EIATTR_REGCOUNT
	.align		4
.L_18:
        /*0030*/ 	.byte	0x04, 0x2f
        /*0032*/ 	.short	(.L_20 - .L_19)
	.align		4
.L_19:
        /*0034*/ 	.word	index@(_ZN7cutlass13device_kernelIN5flash11enable_sm90INS1_16FlashAttnFwdSm90INS1_25CollectiveMainloopFwdSm90ILi2EN4cute5tupleIJNS5_1CILi1EEES8_S8_EEENS6_IJNS7_ILi64EEESA_SA_EEELi512ENS_10bfloat16_tEfNS_4arch4Sm90ELb1ELb0ELb0ELb1ELb1ELb1ELb0ELb0ELb0ELb1ELb1ELb0EEENS1_21CollectiveEpilogueFwdINS6_IJSA_NS7_ILi512EEESA_EEES9_SC_SE_Li256ELb1ELb1ELb1ELb0EEENS1_36VarlenDynamicPersistentTileSchedulerILi64ELi64ELi256ELi128ELb1ELb1ELb1ELb1ELb1ELb1EEEEEEEEEvNT_6ParamsE)
        /*0038*/ 	.word	0x00000004


	//----- nvinfo : EIATTR_FRAME_SIZE
	.align		4
.L_20:
        /*003c*/ 	.byte	0x04, 0x11
        /*003e*/ 	.short	(.L_22 - .L_21)
	.align		4
.L_21:
        /*0040*/ 	.word	index@(_ZN7cutlass13device_kernelIN5flash11enable_sm90INS1_16FlashAttnFwdSm90INS1_25CollectiveMainloopFwdSm90ILi2EN4cute5tupleIJNS5_1CILi1EEES8_S8_EEENS6_IJNS7_ILi64EEESA_SA_EEELi512ENS_10bfloat16_tEfNS_4arch4Sm90ELb1ELb0ELb0ELb1ELb1ELb1ELb0ELb0ELb0ELb1ELb1ELb0EEENS1_21CollectiveEpilogueFwdINS6_IJSA_NS7_ILi512EEESA_EEES9_SC_SE_Li256ELb1ELb1ELb1ELb0EEENS1_36VarlenDynamicPersistentTileSchedulerILi64ELi64ELi256ELi128ELb1ELb1ELb1ELb1ELb1ELb1EEEEEEEEEvNT_6ParamsE)
        /*0044*/ 	.word	0x00000000


	//----- nvinfo : EIATTR_REGCOUNT
	.align		4
.L_22:
        /*0048*/ 	.byte	0x04, 0x2f
        /*004a*/ 	.short	(.L_24 - .L_23)
	.align		4
.L_23:
        /*004c*/ 	.word	index@(_ZN7cutlass13device_kernelIN5flash11enable_sm90INS1_16FlashAttnFwdSm90INS1_25CollectiveMainloopFwdSm90ILi2EN4cute5tupleIJNS5_1CILi1EEES8_S8_EEENS6_IJNS7_ILi64EEESA_SA_EEELi512ENS_10bfloat16_tEfNS_4arch4Sm90ELb1ELb0ELb0ELb1ELb1ELb0ELb0ELb0ELb0ELb1ELb1ELb0EEENS1_21CollectiveEpilogueFwdINS6_IJSA_NS7_ILi512EEESA_EEES9_SC_SE_Li256ELb1ELb1ELb1ELb0EEENS1_36VarlenDynamicPersistentTileSchedulerILi64ELi64ELi256ELi128ELb1ELb1ELb1ELb1ELb1ELb1EEEEEEEEEvNT_6ParamsE)
        /*0050*/ 	.word	0x00000004


	//----- nvinfo : EIATTR_FRAME_SIZE
	.align		4
.L_24:
        /*0054*/ 	.byte	0x04, 0x11
        /*0056*/ 	.short	(.L_26 - .L_25)
	.align		4
.L_25:
        /*0058*/ 	.word	index@(_ZN7cutlass13device_kernelIN5flash11enable_sm90INS1_16FlashAttnFwdSm90INS1_25CollectiveMainloopFwdSm90ILi2EN4cute5tupleIJNS5_1CILi1EEES8_S8_EEENS6_IJNS7_ILi64EEESA_SA_EEELi512ENS_10bfloat16_tEfNS_4arch4Sm90ELb1ELb0ELb0ELb1ELb1ELb0ELb0ELb0ELb0ELb1ELb1ELb0EEENS1_21CollectiveEpilogueFwdINS6_IJSA_NS7_ILi512EEESA_EEES9_SC_SE_Li256ELb1ELb1ELb1ELb0EEENS1_36VarlenDynamicPersistentTileSchedulerILi64ELi64ELi256ELi128ELb1ELb1ELb1ELb1ELb1ELb1EEEEEEEEEvNT_6ParamsE)
        /*005c*/ 	.word	0x00000000


	//----- nvinfo : EIATTR_REGCOUNT
	.align		4
.L_26:
        /*0060*/ 	.byte	0x04, 0x2f
        /*0062*/ 	.short	(.L_28 - .L_27)
	.align		4
.L_27:
        /*0064*/ 	.word	index@(_ZN7cutlass13device_kernelIN5flash11enable_sm90INS1_16FlashAttnFwdSm90INS1_25CollectiveMainloopFwdSm90ILi2EN4cute5tupleIJNS5_1CILi1EEES8_S8_EEENS6_IJNS7_ILi64EEESA_SA_EEELi512ENS_10bfloat16_tEfNS_4arch4Sm90ELb1ELb0ELb0ELb0ELb1ELb0ELb1ELb0ELb0ELb1ELb1ELb0EEENS1_21CollectiveEpilogueFwdINS6_IJSA_NS7_ILi512EEESA_EEES9_SC_SE_Li256ELb0ELb1ELb1ELb0EEENS1_19SingleTileSchedulerILb0ELb1ELb1ELi64EEEEEEEEEvNT_6ParamsE)
        /*0068*/ 	.word	0x00000004


	//----- nvinfo : EIATTR_FRAME_SIZE
	.align		4
.L_28:
        /*006c*/ 	.byte	0x04, 0x11
        /*006e*/ 	.short	(.L_30 - .L_29)
	.align		4
.L_29:
        /*0070*/ 	.word	index@(_ZN7cutlass13device_kernelIN5flash11enable_sm90INS1_16FlashAttnFwdSm90INS1_25CollectiveMainloopFwdSm90ILi2EN4cute5tupleIJNS5_1CILi1EEES8_S8_EEENS6_IJNS7_ILi64EEESA_SA_EEELi512ENS_10bfloat16_tEfNS_4arch4Sm90ELb1ELb0ELb0ELb0ELb1ELb0ELb1ELb0ELb0ELb1ELb1ELb0EEENS1_21CollectiveEpilogueFwdINS6_IJSA_NS7_ILi512EEESA_EEES9_SC_SE_Li256ELb0ELb1ELb1ELb0EEENS1_19SingleTileSchedulerILb0ELb1ELb1ELi64EEEEEEEEEvNT_6ParamsE)
        /*0074*/ 	.word	0x00000000


	//----- nvinfo : EIATTR_REGCOUNT
	.align		4
.L_30:
        /*0078*/ 	.byte	0x04, 0x2f
        /*007a*/ 	.short	(.L_32 - .L_31)
	.align		4
.L_31:
        /*007c*/ 	.word	index@(_ZN7cutlass13device_kernelIN5flash11enable_sm90INS1_16FlashAttnFwdSm90INS1_25CollectiveMainloopFwdSm90ILi2EN4cute5tupleIJNS5_1CILi1EEES8_S8_EEENS6_IJNS7_ILi64EEESA_SA_EEELi512ENS_10bfloat16_tEfNS_4arch4Sm90ELb1ELb0ELb0ELb0ELb1ELb0ELb0ELb0ELb0ELb1ELb1ELb0EEENS1_21CollectiveEpilogueFwdINS6_IJSA_NS7_ILi512EEESA_EEES9_SC_SE_Li256ELb0ELb1ELb1ELb0EEENS1_19SingleTileSchedulerILb0ELb1ELb1ELi64EEEEEEEEEvNT_6ParamsE)
        /*0080*/ 	.word	0x00000004


	//----- nvinfo : EIATTR_FRAME_SIZE
	.align		4
.L_32:
        /*0084*/ 	.byte	0x04, 0x11
        /*0086*/ 	.short	(.L_34 - .L_33)
	.align		4
.L_33:
        /*0088*/ 	.word	index@(_ZN7cutlass13device_kernelIN5flash11enable_sm90INS1_16FlashAttnFwdSm90INS1_25CollectiveMainloopFwdSm90ILi2EN4cute5tupleIJNS5_1CILi1EEES8_S8_EEENS6_IJNS7_ILi64EEESA_SA_EEELi512ENS_10bfloat16_tEfNS_4arch4Sm90ELb1ELb0ELb0ELb0ELb1ELb0ELb0ELb0ELb0ELb1ELb1ELb0EEENS1_21CollectiveEpilogueFwdINS6_IJSA_NS7_ILi512EEESA_EEES9_SC_SE_Li256ELb0ELb1ELb1ELb0EEENS1_19SingleTileSchedulerILb0ELb1ELb1ELi64EEEEEEEEEvNT_6ParamsE)
        /*008c*/ 	.word	0x00000000


	//----- nvinfo : EIATTR_REGCOUNT
	.align		4
.L_34:
        /*0090*/ 	.byte	0x04, 0x2f
        /*0092*/ 	.short	(.L_36 - .L_35)
	.align		4
.L_35:
        /*0094*/ 	.word	index@(_ZN7cutlass13device_kernelIN5flash11enable_sm90INS1_16FlashAttnFwdSm90INS1_25CollectiveMainloopFwdSm90ILi2EN4cute5tupleIJNS5_1CILi1EEES8_S8_EEENS6_IJNS7_ILi64EEESA_SA_EEELi512ENS_10bfloat16_tEfNS_4arch4Sm90ELb0ELb1ELb0ELb1ELb1ELb1ELb1ELb0ELb0ELb1ELb1ELb0EEENS1_21CollectiveEpilogueFwdINS6_IJSA_NS7_ILi512EEESA_EEES9_SC_SE_Li256ELb1ELb1ELb1ELb0EEENS1_36VarlenDynamicPersistentTileSchedulerILi64ELi64ELi256ELi128ELb1ELb1ELb1ELb1ELb0ELb1EEEEEEEEEvNT_6ParamsE)
        /*0098*/ 	.word	0x00000004


	//----- nvinfo : EIATTR_FRAME_SIZE
	.align		4
.L_36:
        /*009c*/ 	.byte	0x04, 0x11
        /*009e*/ 	.short	(.L_38 - .L_37)
	.align		4
.L_37:
        /*00a0*/ 	.word	index@(_ZN7cutlass13device_kernelIN5flash11enable_sm90INS1_16FlashAttnFwdSm90INS1_25CollectiveMainloopFwdSm90ILi2EN4cute5tupleIJNS5_1CILi1EEES8_S8_EEENS6_IJNS7_ILi64EEESA_SA_EEELi512ENS_10bfloat16_tEfNS_4arch4Sm90ELb0ELb1ELb0ELb1ELb1ELb1ELb1ELb0ELb0ELb1ELb1ELb0EEENS1_21CollectiveEpilogueFwdINS6_IJSA_NS7_ILi512EEESA_EEES9_SC_SE_Li256ELb1ELb1ELb1ELb0EEENS1_36VarlenDynamicPersistentTileSchedulerILi64ELi64ELi256ELi128ELb1ELb1ELb1ELb1ELb0ELb1EEEEEEEEEvNT_6ParamsE)
        /*00a4*/ 	.word	0x00000000


	//----- nvinfo : EIATTR_REGCOUNT
	.align		4
.L_38:
        /*00a8*/ 	.byte	0x04, 0x2f
        /*00aa*/ 	.short	(.L_40 - .L_39)
	.align		4
.L_39:
        /*00ac*/ 	.word	index@(_ZN7cutlass13device_kernelIN5flash11enable_sm90INS1_16FlashAttnFwdSm90INS1_25CollectiveMainloopFwdSm90ILi2EN4cute5tupleIJNS5_1CILi1EEES8_S8_EEENS6_IJNS7_ILi64EEESA_SA_EEELi512ENS_10bfloat16_tEfNS_4arch4Sm90ELb0ELb1ELb0ELb1ELb1ELb0ELb1ELb0ELb0ELb1ELb1ELb0EEENS1_21CollectiveEpilogueFwdINS6_IJSA_NS7_ILi512EEESA_EEES9_SC_SE_Li256ELb1ELb1ELb1ELb0EEENS1_36VarlenDynamicPersistentTileSchedulerILi64ELi64ELi256ELi128ELb1ELb1ELb1ELb1ELb0ELb1EEEEEEEEEvNT_6ParamsE)
        /*00b0*/ 	.word	0x00000004


	//----- nvinfo : EIATTR_FRAME_SIZE
	.align		4
.L_40:
        /*00b4*/ 	.byte	0x04, 0x11
        /*00b6*/ 	.short	(.L_42 - .L_41)
	.align		4
.L_41:
        /*00b8*/ 	.word	index@(_ZN7cutlass13device_kernelIN5flash11enable_sm90INS1_16FlashAttnFwdSm90INS1_25CollectiveMainloopFwdSm90ILi2EN4cute5tupleIJNS5_1CILi1EEES8_S8_EEENS6_IJNS7_ILi64EEESA_SA_EEELi512ENS_10bfloat16_tEfNS_4arch4Sm90ELb0ELb1ELb0ELb1ELb1ELb0ELb1ELb0ELb0ELb1ELb1ELb0EEENS1_21CollectiveEpilogueFwdINS6_IJSA_NS7_ILi512EEESA_EEES9_SC_SE_Li256ELb1ELb1ELb1ELb0EEENS1_36VarlenDynamicPersistentTileSchedulerILi64ELi64ELi256ELi128ELb1ELb1ELb1ELb1ELb0ELb1EEEEEEEEEvNT_6ParamsE)
        /*00bc*/ 	.word	0x00000000


	//----- nvinfo : EIATTR_REGCOUNT
	.align		4
.L_42:
        /*00c0*/ 	.byte	0x04, 0x2f
        /*00c2*/ 	.short	(.L_44 - .L_43)
	.align		4
.L_43:
        /*00c4*/ 	.word	index@(_ZN7cutlass13device_kernelIN5flash11enable_sm90INS1_16FlashAttnFwdSm90INS1_25CollectiveMainloopFwdSm90ILi2EN4cute5tupleIJNS5_1CILi1EEES8_S8_EEENS6_IJNS7_ILi64EEESA_SA_EEELi512ENS_10bfloat16_tEfNS_4arch4Sm90ELb0ELb1ELb0ELb1ELb1ELb1ELb0ELb0ELb0ELb1ELb1ELb0EEENS1_21CollectiveEpilogueFwdINS6_IJSA_NS7_ILi512EEESA_EEES9_SC_SE_Li256ELb1ELb1ELb1ELb0EEENS1_36VarlenDynamicPersistentTileSchedulerILi64ELi64ELi256ELi128ELb1ELb1ELb1ELb1ELb0ELb1EEEEEEEEEvNT_6ParamsE)
        /*00c8*/ 	.word	0x00000004


	//----- nvinfo : EIATTR_FRAME_SIZE
	.align		4
.L_44:
        /*00cc*/ 	.byte	0x04, 0x11
        /*00ce*/ 	.short	(.L_46 - .L_45)
	.align		4
.L_45:
        /*00d0*/ 	.word	index@(_ZN7cutlass13device_kernelIN5flash11enable_sm90INS1_16FlashAttnFwdSm90INS1_25CollectiveMainloopFwdSm90ILi2EN4cute5tupleIJNS5_1CILi1EEES8_S8_EEENS6_IJNS7_ILi64EEESA_SA_EEELi512ENS_10bfloat16_tEfNS_4arch4Sm90ELb0ELb1ELb0ELb1ELb1ELb1ELb0ELb0ELb0ELb1ELb1ELb0EEENS1_21CollectiveEpilogueFwdINS6_IJSA_NS7_ILi512EEESA_EEES9_SC_SE_Li256ELb1ELb1ELb1ELb0EEENS1_36VarlenDynamicPersistentTileSchedulerILi64ELi64ELi256ELi128ELb1ELb1ELb1ELb1ELb0ELb1EEEEEEEEEvNT_6ParamsE)
        /*00d4*/ 	.word	0x00000000


	//----- nvinfo : EIATTR_REGCOUNT
	.align		4
.L_46:
        /*00d8*/ 	.byte	0x04, 0x2f
        /*00da*/ 	.short	(.L_48 - .L_47)
	.align		4
.L_47:
        /*00dc*/ 	.word	index@(_ZN7cutlass13device_kernelIN5flash11enable_sm90INS1_16FlashAttnFwdSm90INS1_25CollectiveMainloopFwdSm90ILi2EN4cute5tupleIJNS5_1CILi1EEES8_S8_EEENS6_IJNS7_ILi64EEESA_SA_EEELi512ENS_10bfloat16_tEfNS_4arch4Sm90ELb0ELb1ELb0ELb1ELb1ELb0ELb0ELb0ELb0ELb1ELb1ELb0EEENS1_21CollectiveEpilogueFwdINS6_IJSA_NS7_ILi512EEESA_EEES9_SC_SE_Li256ELb1ELb1ELb1ELb0EEENS1_36VarlenDynamicPersistentTileSchedulerILi64ELi64ELi256ELi128ELb1ELb1ELb1ELb1ELb0ELb1EEEEEEEEEvNT_6ParamsE)
        /*00e0*/ 	.word	0x00000004


	//----- nvinfo : EIATTR_FRAME_SIZE
	.align		4
.L_48:
        /*00e4*/ 	.byte	0x04, 0x11
        /*00e6*/ 	.short	(.L_50 - .L_49)
	.align		4
.L_49:
        /*00e8*/ 	.word	index@(_ZN7cutlass13device_kernelIN5flash11enable_sm90INS1_16FlashAttnFwdSm90INS1_25CollectiveMainloopFwdSm90ILi2EN4cute5tupleIJNS5_1CILi1EEES8_S8_EEENS6_IJNS7_ILi64EEESA_SA_EEELi512ENS_10bfloat16_tEfNS_4arch4Sm90ELb0ELb1ELb0ELb1ELb1ELb0ELb0ELb0ELb0ELb1ELb1ELb0EEENS1_21CollectiveEpilogueFwdINS6_IJSA_NS7_ILi512EEESA_EEES9_SC_SE_Li256ELb1ELb1ELb1ELb0EEENS1_36VarlenDynamicPersistentTileSchedulerILi64ELi64ELi256ELi128ELb1ELb1ELb1ELb1ELb0ELb1EEEEEEEEEvNT_6ParamsE)
        /*00ec*/ 	.word	0x00000000


	//----- nvinfo : EIATTR_REGCOUNT
	.align		4
.L_50:
        /*00f0*/ 	.byte	0x04, 0x2f
        /*00f2*/ 	.short	(.L_52 - .L_51)
	.align		4
.L_51:
        /*00f4*/ 	.word	index@(_ZN7cutlass13device_kernelIN5flash11enable_sm90INS1_16FlashAttnFwdSm90INS1_25CollectiveMainloopFwdSm90ILi2EN4cute5tupleIJNS5_1CILi1EEES8_S8_EEENS6_IJNS7_ILi64EEESA_SA_EEELi512ENS_10bfloat16_tEfNS_4arch4Sm90ELb0ELb1ELb0ELb0ELb1ELb0ELb1ELb0ELb0ELb1ELb1ELb0EEENS1_21CollectiveEpilogueFwdINS6_IJSA_NS7_ILi512EEESA_EEES9_SC_SE_Li256ELb0ELb1ELb1ELb0EEENS1_19SingleTileSchedulerILb0ELb1ELb1ELi64EEEEEEEEEvNT_6ParamsE)
        /*00f8*/ 	.word	0x00000004


	//----- nvinfo : EIATTR_FRAME_SIZE
	.align		4
.L_52:
        /*00fc*/ 	.byte	0x04, 0x11
        /*00fe*/ 	.short	(.L_54 - .L_53)
	.align		4
.L_53:
        /*0100*/ 	.word	index@(_ZN7cutlass13device_kernelIN5flash11enable_sm90INS1_16FlashAttnFwdSm90INS1_25CollectiveMainloopFwdSm90ILi2EN4cute5tupleIJNS5_1CILi1EEES8_S8_EEENS6_IJNS7_ILi64EEESA_SA_EEELi512ENS_10bfloat16_tEfNS_4arch4Sm90ELb0ELb1ELb0ELb0ELb1ELb0ELb1ELb0ELb0ELb1ELb1ELb0EEENS1_21CollectiveEpilogueFwdINS6_IJSA_NS7_ILi512EEESA_EEES9_SC_SE_Li256ELb0ELb1ELb1ELb0EEENS1_19SingleTileSchedulerILb0ELb1ELb1ELi64EEEEEEEEEvNT_6ParamsE)
        /*0104*/ 	.word	0x00000000


	//----- nvinfo : EIATTR_REGCOUNT
	.align		4
.L_54:
        /*0108*/ 	.byte	0x04, 0x2f
        /*010a*/ 	.short	(.L_56 - .L_55)
	.align		4
.L_55:
        /*010c*/ 	.word	index@(_ZN7cutlass13device_kernelIN5flash11enable_sm90INS1_16FlashAttnFwdSm90INS1_25CollectiveMainloopFwdSm90ILi2EN4cute5tupleIJNS5_1CILi1EEES8_S8_EEENS6_IJNS7_ILi64EEESA_SA_EEELi512ENS_10bfloat16_tEfNS_4arch4Sm90ELb0ELb1ELb0ELb0ELb1ELb0ELb0ELb0ELb0ELb1ELb1ELb0EEENS1_21CollectiveEpilogueFwdINS6_IJSA_NS7_ILi512EEESA_EEES9_SC_SE_Li256ELb0ELb1ELb1ELb0EEENS1_19SingleTileSchedulerILb0ELb1ELb1ELi64EEEEEEEEEvNT_6ParamsE)
        /*0110*/ 	.word	0x00000004


	//----- nvinfo : EIATTR_FRAME_SIZE
	.align		4
.L_56:
        /*0114*/ 	.byte	0x04, 0x11
        /*0116*/ 	.short	(.L_58 - .L_57)
	.align		4
.L_57:
        /*0118*/ 	.word	index@(_ZN7cutlass13device_kernelIN5flash11enable_sm90INS1_16FlashAttnFwdSm90INS1_25CollectiveMainloopFwdSm90ILi2EN4cute5tupleIJNS5_1CILi1EEES8_S8_EEENS6_IJNS7_ILi64EEESA_SA_EEELi512ENS_10bfloat16_tEfNS_4arch4Sm90ELb0ELb1ELb0ELb0ELb1ELb0ELb0ELb0ELb0ELb1ELb1ELb0EEENS1_21CollectiveEpilogueFwdINS6_IJSA_NS7_ILi512EEESA_EEES9_SC_SE_Li256ELb0ELb1ELb1ELb0EEENS1_19SingleTileSchedulerILb0ELb1ELb1ELi64EEEEEEEEEvNT_6ParamsE)
        /*011c*/ 	.word	0x00000000


	//----- nvinfo : EIATTR_REGCOUNT
	.align		4
.L_58:
        /*0120*/ 	.byte	0x04, 0x2f
        /*0122*/ 	.short	(.L_60 - .L_59)
	.align		4
.L_59:
        /*0124*/ 	.word	index@(_ZN7cutlass13device_kernelIN5flash11enable_sm90INS1_16FlashAttnFwdSm90INS1_25CollectiveMainloopFwdSm90ILi2EN4cute5tupleIJNS5_1CILi1EEES8_S8_EEENS6_IJNS7_ILi64EEESA_SA_EEELi512ENS_10bfloat16_tEfNS_4arch4Sm90ELb0ELb0ELb0ELb1ELb1ELb1ELb1ELb0ELb0ELb1ELb1ELb0EEENS1_21CollectiveEpilogueFwdINS6_IJSA_NS7_ILi512EEESA_EEES9_SC_SE_Li256ELb1ELb1ELb1ELb0EEENS1_36VarlenDynamicPersistentTileSchedulerILi64ELi64ELi256ELi128ELb1ELb1ELb1ELb0ELb1ELb1EEEEEEEEEvNT_6ParamsE)
        /*0128*/ 	.word	0x00000004


	//----- nvinfo : EIATTR_FRAME_SIZE
	.align		4
.L_60:
        /*012c*/ 	.byte	0x04, 0x11
        /*012e*/ 	.short	(.L_62 - .L_61)
	.align		4
.L_61:
        /*0130*/ 	.word	index@(_ZN7cutlass13device_kernelIN5flash11enable_sm90INS1_16FlashAttnFwdSm90INS1_25CollectiveMainloopFwdSm90ILi2EN4cute5tupleIJNS5_1CILi1EEES8_S8_EEENS6_IJNS7_ILi64EEESA_SA_EEELi512ENS_10bfloat16_tEfNS_4arch4Sm90ELb0ELb0ELb0ELb1ELb1ELb1ELb1ELb0ELb0ELb1ELb1ELb0EEENS1_21CollectiveEpilogueFwdINS6_IJSA_NS7_ILi512EEESA_EEES9_SC_SE_Li256ELb1ELb1ELb1ELb0EEENS1_36VarlenDynamicPersistentTileSchedulerILi64ELi64ELi256ELi128ELb1ELb1ELb1ELb0ELb1ELb1EEEEEEEEEvNT_6ParamsE)
        /*0134*/ 	.word	0x00000000


	//----- nvinfo : EIATTR_REGCOUNT
	.align		4
.L_62:
        /*0138*/ 	.byte	0x04, 0x2f
        /*013a*/ 	.short	(.L_64 - .L_63)
	.align		4
.L_63:
        /*013c*/ 	.word	index@(_ZN7cutlass13device_kernelIN5flash11enable_sm90INS1_16FlashAttnFwdSm90INS1_25CollectiveMainloopFwdSm90ILi2EN4cute5tupleIJNS5_1CILi1EEES8_S8_EEENS6_IJNS7_ILi64EEESA_SA_EEELi512ENS_10bfloat16_tEfNS_4arch4Sm90ELb0ELb0ELb0ELb1ELb1ELb0ELb1ELb0ELb0ELb1ELb1ELb0EEENS1_21CollectiveEpilogueFwdINS6_IJSA_NS7_ILi512EEESA_EEES9_SC_SE_Li256ELb1ELb1ELb1ELb0EEENS1_36VarlenDynamicPersistentTileSchedulerILi64ELi64ELi256ELi128ELb1ELb1ELb1ELb0ELb1ELb1EEEEEEEEEvNT_6ParamsE)
        /*0140*/ 	.word	0x00000004


	//----- nvinfo : EIATTR_FRAME_SIZE
	.align		4
.L_64:
        /*0144*/ 	.byte	0x04, 0x11
        /*0146*/ 	.short	(.L_66 - .L_65)
	.align		4
.L_65:
        /*0148*/ 	.word	index@(_ZN7cutlass13device_kernelIN5flash11enable_sm90INS1_16FlashAttnFwdSm90INS1_25CollectiveMainloopFwdSm90ILi2EN4cute5tupleIJNS5_1CILi1EEES8_S8_EEENS6_IJNS7_ILi64EEESA_SA_EEELi512ENS_10bfloat16_tEfNS_4arch4Sm90ELb0ELb0ELb0ELb1ELb1ELb0ELb1ELb0ELb0ELb1ELb1ELb0EEENS1_21CollectiveEpilogueFwdINS6_IJSA_NS7_ILi512EEESA_EEES9_SC_SE_Li256ELb1ELb1ELb1ELb0EEENS1_36VarlenDynamicPersistentTileSchedulerILi64ELi64ELi256ELi128ELb1ELb1ELb1ELb0ELb1ELb1EEEEEEEEEvNT_6ParamsE)
        /*014c*/ 	.word	0x00000000


	//----- nvinfo : EIATTR_REGCOUNT
	.align		4
.L_66:
        /*0150*/ 	.byte	0x04, 0x2f
        /*0152*/ 	.short	(.L_68 - .L_67)
	.align		4
.L_67:
        /*0154*/ 	.word	index@(_ZN7cutlass13device_kernelIN5flash11enable_sm90INS1_16FlashAttnFwdSm90INS1_25CollectiveMainloopFwdSm90ILi2EN4cute5tupleIJNS5_1CILi1EEES8_S8_EEENS6_IJNS7_ILi64EEESA_SA_EEELi512ENS_10bfloat16_tEfNS_4arch4Sm90ELb0ELb0ELb0ELb1ELb1ELb1ELb0ELb0ELb0ELb1ELb1ELb0EEENS1_21CollectiveEpilogueFwdINS6_IJSA_NS7_ILi512EEESA_EEES9_SC_SE_Li256ELb1ELb1ELb1ELb0EEENS1_36VarlenDynamicPersistentTileSchedulerILi64ELi64ELi256ELi128ELb1ELb1ELb1ELb0ELb1ELb1EEEEEEEEEvNT_6ParamsE)
        /*0158*/ 	.word	0x00000004


	//----- nvinfo : EIATTR_FRAME_SIZE
	.align		4
.L_68:
        /*015c*/ 	.byte	0x04, 0x11
        /*015e*/ 	.short	(.L_70 - .L_69)
	.align		4
.L_69:
        /*0160*/ 	.word	index@(_ZN7cutlass13device_kernelIN5flash11enable_sm90INS1_16FlashAttnFwdSm90INS1_25CollectiveMainloopFwdSm90ILi2EN4cute5tupleIJNS5_1CILi1EEES8_S8_EEENS6_IJNS7_ILi64EEESA_SA_EEELi512ENS_10bfloat16_tEfNS_4arch4Sm90ELb0ELb0ELb0ELb1ELb1ELb1ELb0ELb0ELb0ELb1ELb1ELb0EEENS1_21CollectiveEpilogueFwdINS6_IJSA_NS7_ILi512EEESA_EEES9_SC_SE_Li256ELb1ELb1ELb1ELb0EEENS1_36VarlenDynamicPersistentTileSchedulerILi64ELi64ELi256ELi128ELb1ELb1ELb1ELb0ELb1ELb1EEEEEEEEEvNT_6ParamsE)
        /*0164*/ 	.word	0x00000000


	//----- nvinfo : EIATTR_REGCOUNT
	.align		4
.L_70:
        /*0168*/ 	.byte	0x04, 0x2f
        /*016a*/ 	.short	(.L_72 - .L_71)
	.align		4
.L_71:
        /*016c*/ 	.word	index@(_ZN7cutlass13device_kernelIN5flash11enable_sm90INS1_16FlashAttnFwdSm90INS1_25CollectiveMainloopFwdSm90ILi2EN4cute5tupleIJNS5_1CILi1EEES8_S8_EEENS6_IJNS7_ILi64EEESA_SA_EEELi512ENS_10bfloat16_tEfNS_4arch4Sm90ELb0ELb0ELb0ELb1ELb1ELb0ELb0ELb0ELb0ELb1ELb1ELb0EEENS1_21CollectiveEpilogueFwdINS6_IJSA_NS7_ILi512EEESA_EEES9_SC_SE_Li256ELb1ELb1ELb1ELb0EEENS1_36VarlenDynamicPersistentTileSchedulerILi64ELi64ELi256ELi128ELb1ELb1ELb1ELb0ELb1ELb1EEEEEEEEEvNT_6ParamsE)
        /*0170*/ 	.word	0x00000004


	//----- nvinfo : EIATTR_FRAME_SIZE
	.align		4
.L_72:
        /*0174*/ 	.byte	0x04, 0x11
        /*0176*/ 	.short	(.L_74 - .L_73)
	.align		4
.L_73:
        /*0178*/ 	.word	index@(_ZN7cutlass13device_kernelIN5flash11enable_sm90INS1_16FlashAttnFwdSm90INS1_25CollectiveMainloopFwdSm90ILi2EN4cute5tupleIJNS5_1CILi1EEES8_S8_EEENS6_IJNS7_ILi64EEESA_SA_EEELi512ENS_10bfloat16_tEfNS_4arch4Sm90ELb0ELb0ELb0ELb1ELb1ELb0ELb0ELb0ELb0ELb1ELb1ELb0EEENS1_21CollectiveEpilogueFwdINS6_IJSA_NS7_ILi512EEESA_EEES9_SC_SE_Li256ELb1ELb1ELb1ELb0EEENS1_36VarlenDynamicPersistentTileSchedulerILi64ELi64ELi256ELi128ELb1ELb1ELb1ELb0ELb1ELb1EEEEEEEEEvNT_6ParamsE)
        /*017c*/ 	.word	0x00000000


	//----- nvinfo : EIATTR_REGCOUNT
	.align		4
.L_74:
        /*0180*/ 	.byte	0x04, 0x2f
        /*0182*/ 	.short	(.L_76 - .L_75)
	.align		4
.L_75:
        /*0184*/ 	.word	index@(_ZN7cutlass13device_kernelIN5flash11enable_sm90INS1_16FlashAttnFwdSm90INS1_25CollectiveMainloopFwdSm90ILi2EN4cute5tupleIJNS5_1CILi1EEES8_S8_EEENS6_IJNS7_ILi64EEESA_SA_EEELi512ENS_10bfloat16_tEfNS_4arch4Sm90ELb0ELb0ELb0ELb0ELb1ELb0ELb1ELb0ELb0ELb1ELb1ELb0EEENS1_21CollectiveEpilogueFwdINS6_IJSA_NS7_ILi512EEESA_EEES9_SC_SE_Li256ELb0ELb1ELb1ELb0EEENS1_19SingleTileSchedulerILb0ELb1ELb1ELi64EEEEEEEEEvNT_6ParamsE)
        /*0188*/ 	.word	0x00000004


	//----- nvinfo : EIATTR_FRAME_SIZE
	.align		4
.L_76:
        /*018c*/ 	.byte	0x04, 0x11
        /*018e*/ 	.short	(.L_78 - .L_77)
	.align		4
.L_77:
        /*0190*/ 	.word	index@(_ZN7cutlass13device_kernelIN5flash11enable_sm90INS1_16FlashAttnFwdSm90INS1_25CollectiveMainloopFwdSm90ILi2EN4cute5tupleIJNS5_1CILi1EEES8_S8_EEENS6_IJNS7_ILi64EEESA_SA_EEELi512ENS_10bfloat16_tEfNS_4arch4Sm90ELb0ELb0ELb0ELb0ELb1ELb0ELb1ELb0ELb0ELb1ELb1ELb0EEENS1_21CollectiveEpilogueFwdINS6_IJSA_NS7_ILi512EEESA_EEES9_SC_SE_Li256ELb0ELb1ELb1ELb0EEENS1_19SingleTileSchedulerILb0ELb1ELb1ELi64EEEEEEEEEvNT_6ParamsE)
        /*0194*/ 	.word	0x00000000


	//----- nvinfo : EIATTR_REGCOUNT
	.align		4
.L_78:
        /*0198*/ 	.byte	0x04, 0x2f
        /*019a*/ 	.short	(.L_80 - .L_79)
	.align		4
.L_79:
        /*019c*/ 	.word	index@(_ZN7cutlass13device_kernelIN5flash11enable_sm90INS1_16FlashAttnFwdSm90INS1_25CollectiveMainloopFwdSm90ILi2EN4cute5tupleIJNS5_1CILi1EEES8_S8_EEENS6_IJNS7_ILi64EEESA_SA_EEELi512ENS_10bfloat16_tEfNS_4arch4Sm90ELb0ELb0ELb0ELb0ELb1ELb0ELb0ELb0ELb0ELb1ELb1ELb0EEENS1_21CollectiveEpilogueFwdINS6_IJSA_NS7_ILi512EEESA_EEES9_SC_SE_Li256ELb0ELb1ELb1ELb0EEENS1_19SingleTileSchedulerILb0ELb1ELb1ELi64EEEEEEEEEvNT_6ParamsE)
        /*01a0*/ 	.word	0x00000004


	//----- nvinfo : EIATTR_FRAME_SIZE
	.align		4
.L_80:
        /*01a4*/ 	.byte	0x04, 0x11
        /*01a6*/ 	.short	(.L_82 - .L_81)
	.align		4
.L_81:
        /*01a8*/ 	.word	index@(_ZN7cutlass13device_kernelIN5flash11enable_sm90INS1_16FlashAttnFwdSm90INS1_25CollectiveMainloopFwdSm90ILi2EN4cute5tupleIJNS5_1CILi1EEES8_S8_EEENS6_IJNS7_ILi64EEESA_SA_EEELi512ENS_10bfloat16_tEfNS_4arch4Sm90ELb0ELb0ELb0ELb0ELb1ELb0ELb0ELb0ELb0ELb1ELb1ELb0EEENS1_21CollectiveEpilogueFwdINS6_IJSA_NS7_ILi512EEESA_EEES9_SC_SE_Li256ELb0ELb1ELb1ELb0EEENS1_19SingleTileSchedulerILb0ELb1ELb1ELi64EEEEEEEEEvNT_6ParamsE)
        /*01ac*/ 	.word	0x00000000


	//----- nvinfo : EIATTR_MIN_STACK_SIZE
	.align		4
.L_82:
        /*01b0*/ 	.byte	0x04, 0x12
        /*01b2*/ 	.short	(.L_84 - .L_83)
	.align		4
.L_83:
        /*01b4*/ 	.word	index@(_ZN7cutlass13device_kernelIN5flash11enable_sm90INS1_16FlashAttnFwdSm90INS1_25CollectiveMainloopFwdSm90ILi2EN4cute5tupleIJNS5_1CILi1EEES8_S8_EEENS6_IJNS7_ILi64EEESA_SA_EEELi512ENS_10bfloat16_tEfNS_4arch4Sm90ELb0ELb0ELb0ELb0ELb1ELb0ELb0ELb0ELb0ELb1ELb1ELb0EEENS1_21CollectiveEpilogueFwdINS6_IJSA_NS7_ILi512EEESA_EEES9_SC_SE_Li256ELb0ELb1ELb1ELb0EEENS1_19SingleTileSchedulerILb0ELb1ELb1ELi64EEEEEEEEEvNT_6ParamsE)
        /*01b8*/ 	.word	0x00000000


	//----- nvinfo : EIATTR_MIN_STACK_SIZE
	.align		4
.L_84:
        /*01bc*/ 	.byte	0x04, 0x12
        /*01be*/ 	.short	(.L_86 - .L_85)
	.align		4
.L_85:
        /*01c0*/ 	.word	index@(_ZN7cutlass13device_kernelIN5flash11enable_sm90INS1_16FlashAttnFwdSm90INS1_25CollectiveMainloopFwdSm90ILi2EN4cute5tupleIJNS5_1CILi1EEES8_S8_EEENS6_IJNS7_ILi64EEESA_SA_EEELi512ENS_10bfloat16_tEfNS_4arch4Sm90ELb0ELb0ELb0ELb0ELb1ELb0ELb1ELb0ELb0ELb1ELb1ELb0EEENS1_21CollectiveEpilogueFwdINS6_IJSA_NS7_ILi512EEESA_EEES9_SC_SE_Li256ELb0ELb1ELb1ELb0EEENS1_19SingleTileSchedulerILb0ELb1ELb1ELi64EEEEEEEEEvNT_6ParamsE)
        /*01c4*/ 	.word	0x00000000


	//----- nvinfo : EIATTR_MIN_STACK_SIZE
	.align		4
.L_86:
        /*01c8*/ 	.byte	0x04, 0x12
        /*01ca*/ 	.short	(.L_88 - .L_87)
	.align		4
.L_87:
        /*01cc*/ 	.word	index@(_ZN7cutlass13device_kernelIN5flash11enable_sm90INS1_16FlashAttnFwdSm90INS1_25CollectiveMainloopFwdSm90ILi2EN4cute5tupleIJNS5_1CILi1EEES8_S8_EEENS6_IJNS7_ILi64EEESA_SA_EEELi512ENS_10bfloat16_tEfNS_4arch4Sm90ELb0ELb0ELb0ELb1ELb1ELb0ELb0ELb0ELb0ELb1ELb1ELb0EEENS1_21CollectiveEpilogueFwdINS6_IJSA_NS7_ILi512EEESA_EEES9_SC_SE_Li256ELb1ELb1ELb1ELb0EEENS1_36VarlenDynamicPersistentTileSchedulerILi64ELi64ELi256ELi128ELb1ELb1ELb1ELb0ELb1ELb1EEEEEEEEEvNT_6ParamsE)
        /*01d0*/ 	.word	0x00000000


	//----- nvinfo : EIATTR_MIN_STACK_SIZE
	.align		4
.L_88:
        /*01d4*/ 	.byte	0x04, 0x12
        /*01d6*/ 	.short	(.L_90 - .L_89)
	.align		4
.L_89:
        /*01d8*/ 	.word	index@(_ZN7cutlass13device_kernelIN5flash11enable_sm90INS1_16FlashAttnFwdSm90INS1_25CollectiveMainloopFwdSm90ILi2EN4cute5tupleIJNS5_1CILi1EEES8_S8_EEENS6_IJNS7_ILi64EEESA_SA_EEELi512ENS_10bfloat16_tEfNS_4arch4Sm90ELb0ELb0ELb0ELb1ELb1ELb1ELb0ELb0ELb0ELb1ELb1ELb0EEENS1_21CollectiveEpilogueFwdINS6_IJSA_NS7_ILi512EEESA_EEES9_SC_SE_Li256ELb1ELb1ELb1ELb0EEENS1_36VarlenDynamicPersistentTileSchedulerILi64ELi64ELi256ELi128ELb1ELb1ELb1ELb0ELb1ELb1EEEEEEEEEvNT_6ParamsE)
        /*01dc*/ 	.word	0x00000000


	//----- nvinfo : EIATTR_MIN_STACK_SIZE
	.align		4
.L_90:
        /*01e0*/ 	.byte	0x04, 0x12
        /*01e2*/ 	.short	(.L_92 - .L_91)
	.align		4
.L_91:
        /*01e4*/ 	.word	index@(_ZN7cutlass13device_kernelIN5flash11enable_sm90INS1_16FlashAttnFwdSm90INS1_25CollectiveMainloopFwdSm90ILi2EN4cute5tupleIJNS5_1CILi1EEES8_S8_EEENS6_IJNS7_ILi64EEESA_SA_EEELi512ENS_10bfloat16_tEfNS_4arch4Sm90ELb0ELb0ELb0ELb1ELb1ELb0ELb1ELb0ELb0ELb1ELb1ELb0EEENS1_21CollectiveEpilogueFwdINS6_IJSA_NS7_ILi512EEESA_EEES9_SC_SE_Li256ELb1ELb1ELb1ELb0EEENS1_36VarlenDynamicPersistentTileSchedulerILi64ELi64ELi256ELi128ELb1ELb1ELb1ELb0ELb1ELb1EEEEEEEEEvNT_6ParamsE)
        /*01e8*/ 	.word	0x00000000


	//----- nvinfo : EIATTR_MIN_STACK_SIZE
	.align		4
.L_92:
        /*01ec*/ 	.byte	0x04, 0x12
        /*01ee*/ 	.short	(.L_94 - .L_93)
	.align		4
.L_93:
        /*01f0*/ 	.word	index@(_ZN7cutlass13device_kernelIN5flash11enable_sm90INS1_16FlashAttnFwdSm90INS1_25CollectiveMainloopFwdSm90ILi2EN4cute5tupleIJNS5_1CILi1EEES8_S8_EEENS6_IJNS7_ILi64EEESA_SA_EEELi512ENS_10bfloat16_tEfNS_4arch4Sm90ELb0ELb0ELb0ELb1ELb1ELb1ELb1ELb0ELb0ELb1ELb1ELb0EEENS1_21CollectiveEpilogueFwdINS6_IJSA_NS7_ILi512EEESA_EEES9_SC_SE_Li256ELb1ELb1ELb1ELb0EEENS1_36VarlenDynamicPersistentTileSchedulerILi64ELi64ELi256ELi128ELb1ELb1ELb1ELb0ELb1ELb1EEEEEEEEEvNT_6ParamsE)
        /*01f4*/ 	.word	0x00000000


	//----- nvinfo : EIATTR_MIN_STACK_SIZE
	.align		4
.L_94:
        /*01f8*/ 	.byte	0x04, 0x12
        /*01fa*/ 	.short	(.L_96 - .L_95)
	.align		4
.L_95:
        /*01fc*/ 	.word	index@(_ZN7cutlass13device_kernelIN5flash11enable_sm90INS1_16FlashAttnFwdSm90INS1_25CollectiveMainloopFwdSm90ILi2EN4cute5tupleIJNS5_1CILi1EEES8_S8_EEENS6_IJNS7_ILi64EEESA_SA_EEELi512ENS_10bfloat16_tEfNS_4arch4Sm90ELb0ELb1ELb0ELb0ELb1ELb0ELb0ELb0ELb0ELb1ELb1ELb0EEENS1_21CollectiveEpilogueFwdINS6_IJSA_NS7_ILi512EEESA_EEES9_SC_SE_Li256ELb0ELb1ELb1ELb0EEENS1_19SingleTileSchedulerILb0ELb1ELb1ELi64EEEEEEEEEvNT_6ParamsE)
        /*0200*/ 	.word	0x00000000


	//----- nvinfo : EIATTR_MIN_STACK_SIZE
	.align		4
.L_96:
        /*0204*/ 	.byte	0x04, 0x12
        /*0206*/ 	.short	(.L_98 - .L_97)
	.align		4
.L_97:
        /*0208*/ 	.word	index@(_ZN7cutlass13device_kernelIN5flash11enable_sm90INS1_16FlashAttnFwdSm90INS1_25CollectiveMainloopFwdSm90ILi2EN4cute5tupleIJNS5_1CILi1EEES8_S8_EEENS6_IJNS7_ILi64EEESA_SA_EEELi512ENS_10bfloat16_tEfNS_4arch4Sm90ELb0ELb1ELb0ELb0ELb1ELb0ELb1ELb0ELb0ELb1ELb1ELb0EEENS1_21CollectiveEpilogueFwdINS6_IJSA_NS7_ILi512EEESA_EEES9_SC_SE_Li256ELb0ELb1ELb1ELb0EEENS1_19SingleTileSchedulerILb0ELb1ELb1ELi64EEEEEEEEEvNT_6ParamsE)
        /*020c*/ 	.word	0x00000000


	//----- nvinfo : EIATTR_MIN_STACK_SIZE
	.align		4
.L_98:
        /*0210*/ 	.byte	0x04, 0x12
        /*0212*/ 	.short	(.L_100 - .L_99)
	.align		4
.L_99:
        /*0214*/ 	.word	index@(_ZN7cutlass13device_kernelIN5flash11enable_sm90INS1_16FlashAttnFwdSm90INS1_25CollectiveMainloopFwdSm90ILi2EN4cute5tupleIJNS5_1CILi1EEES8_S8_EEENS6_IJNS7_ILi64EEESA_SA_EEELi512ENS_10bfloat16_tEfNS_4arch4Sm90ELb0ELb1ELb0ELb1ELb1ELb0ELb0ELb0ELb0ELb1ELb1ELb0EEENS1_21CollectiveEpilogueFwdINS6_IJSA_NS7_ILi512EEESA_EEES9_SC_SE_Li256ELb1ELb1ELb1ELb0EEENS1_36VarlenDynamicPersistentTileSchedulerILi64ELi64ELi256ELi128ELb1ELb1ELb1ELb1ELb0ELb1EEEEEEEEEvNT_6ParamsE)
        /*0218*/ 	.word	0x00000000


	//----- nvinfo : EIATTR_MIN_STACK_SIZE
	.align		4
.L_100:
        /*021c*/ 	.byte	0x04, 0x12
        /*021e*/ 	.short	(.L_102 - .L_101)
	.align		4
.L_101:
        /*0220*/ 	.word	index@(_ZN7cutlass13device_kernelIN5flash11enable_sm90INS1_16FlashAttnFwdSm90INS1_25CollectiveMainloopFwdSm90ILi2EN4cute5tupleIJNS5_1CILi1EEES8_S8_EEENS6_IJNS7_ILi64EEESA_SA_EEELi512ENS_10bfloat16_tEfNS_4arch4Sm90ELb0ELb1ELb0ELb1ELb1ELb1ELb0ELb0ELb0ELb1ELb1ELb0EEENS1_21CollectiveEpilogueFwdINS6_IJSA_NS7_ILi512EEESA_EEES9_SC_SE_Li256ELb1ELb1ELb1ELb0EEENS1_36VarlenDynamicPersistentTileSchedulerILi64ELi64ELi256ELi128ELb1ELb1ELb1ELb1ELb0ELb1EEEEEEEEEvNT_6ParamsE)
        /*0224*/ 	.word	0x00000000


	//----- nvinfo : EIATTR_MIN_STACK_SIZE
	.align		4
.L_102:
        /*0228*/ 	.byte	0x04, 0x12
        /*022a*/ 	.short	(.L_104 - .L_103)
	.align		4
.L_103:
        /*022c*/ 	.word	index@(_ZN7cutlass13device_kernelIN5flash11enable_sm90INS1_16FlashAttnFwdSm90INS1_25CollectiveMainloopFwdSm90ILi2EN4cute5tupleIJNS5_1CILi1EEES8_S8_EEENS6_IJNS7_ILi64EEESA_SA_EEELi512ENS_10bfloat16_tEfNS_4arch4Sm90ELb0ELb1ELb0ELb1ELb1ELb0ELb1ELb0ELb0ELb1ELb1ELb0EEENS1_21CollectiveEpilogueFwdINS6_IJSA_NS7_ILi512EEESA_EEES9_SC_SE_Li256ELb1ELb1ELb1ELb0EEENS1_36VarlenDynamicPersistentTileSchedulerILi64ELi64ELi256ELi128ELb1ELb1ELb1ELb1ELb0ELb1EEEEEEEEEvNT_6ParamsE)
        /*0230*/ 	.word	0x00000000


	//----- nvinfo : EIATTR_MIN_STACK_SIZE
	.align		4
.L_104:
        /*0234*/ 	.byte	0x04, 0x12
        /*0236*/ 	.short	(.L_106 - .L_105)
	.align		4
.L_105:
        /*0238*/ 	.word	index@(_ZN7cutlass13device_kernelIN5flash11enable_sm90INS1_16FlashAttnFwdSm90INS1_25CollectiveMainloopFwdSm90ILi2EN4cute5tupleIJNS5_1CILi1EEES8_S8_EEENS6_IJNS7_ILi64EEESA_SA_EEELi512ENS_10bfloat16_tEfNS_4arch4Sm90ELb0ELb1ELb0ELb1ELb1ELb1ELb1ELb0ELb0ELb1ELb1ELb0EEENS1_21CollectiveEpilogueFwdINS6_IJSA_NS7_ILi512EEESA_EEES9_SC_SE_Li256ELb1ELb1ELb1ELb0EEENS1_36VarlenDynamicPersistentTileSchedulerILi64ELi64ELi256ELi128ELb1ELb1ELb1ELb1ELb0ELb1EEEEEEEEEvNT_6ParamsE)
        /*023c*/ 	.word	0x00000000


	//----- nvinfo : EIATTR_MIN_STACK_SIZE
	.align		4
.L_106:
        /*0240*/ 	.byte	0x04, 0x12
        /*0242*/ 	.short	(.L_108 - .L_107)
	.align		4
.L_107:
        /*0244*/ 	.word	index@(_ZN7cutlass13device_kernelIN5flash11enable_sm90INS1_16FlashAttnFwdSm90INS1_25CollectiveMainloopFwdSm90ILi2EN4cute5tupleIJNS5_1CILi1EEES8_S8_EEENS6_IJNS7_ILi64EEESA_SA_EEELi512ENS_10bfloat16_tEfNS_4arch4Sm90ELb1ELb0ELb0ELb0ELb1ELb0ELb0ELb0ELb0ELb1ELb1ELb0EEENS1_21CollectiveEpilogueFwdINS6_IJSA_NS7_ILi512EEESA_EEES9_SC_SE_Li256ELb0ELb1ELb1ELb0EEENS1_19SingleTileSchedulerILb0ELb1ELb1ELi64EEEEEEEEEvNT_6ParamsE)
        /*0248*/ 	.word	0x00000000


	//----- nvinfo : EIATTR_MIN_STACK_SIZE
	.align		4
.L_108:
        /*024c*/ 	.byte	0x04, 0x12
        /*024e*/ 	.short	(.L_110 - .L_109)
	.align		4
.L_109:
        /*0250*/ 	.word	index@(_ZN7cutlass13device_kernelIN5flash11enable_sm90INS1_16FlashAttnFwdSm90INS1_25CollectiveMainloopFwdSm90ILi2EN4cute5tupleIJNS5_1CILi1EEES8_S8_EEENS6_IJNS7_ILi64EEESA_SA_EEELi512ENS_10bfloat16_tEfNS_4arch4Sm90ELb1ELb0ELb0ELb0ELb1ELb0ELb1ELb0ELb0ELb1ELb1ELb0EEENS1_21CollectiveEpilogueFwdINS6_IJSA_NS7_ILi512EEESA_EEES9_SC_SE_Li256ELb0ELb1ELb1ELb0EEENS1_19SingleTileSchedulerILb0ELb1ELb1ELi64EEEEEEEEEvNT_6ParamsE)
        /*0254*/ 	.word	0x00000000


	//----- nvinfo : EIATTR_MIN_STACK_SIZE
	.align		4
.L_110:
        /*0258*/ 	.byte	0x04, 0x12
        /*025a*/ 	.short	(.L_112 - .L_111)
	.align		4
.L_111:
        /*025c*/ 	.word	index@(_ZN7cutlass13device_kernelIN5flash11enable_sm90INS1_16FlashAttnFwdSm90INS1_25CollectiveMainloopFwdSm90ILi2EN4cute5tupleIJNS5_1CILi1EEES8_S8_EEENS6_IJNS7_ILi64EEESA_SA_EEELi512ENS_10bfloat16_tEfNS_4arch4Sm90ELb1ELb0ELb0ELb1ELb1ELb0ELb0ELb0ELb0ELb1ELb1ELb0EEENS1_21CollectiveEpilogueFwdINS6_IJSA_NS7_ILi512EEESA_EEES9_SC_SE_Li256ELb1ELb1ELb1ELb0EEENS1_36VarlenDynamicPersistentTileSchedulerILi64ELi64ELi256ELi128ELb1ELb1ELb1ELb1ELb1ELb1EEEEEEEEEvNT_6ParamsE)
        /*0260*/ 	.word	0x00000000


	//----- nvinfo : EIATTR_MIN_STACK_SIZE
	.align		4
.L_112:
        /*0264*/ 	.byte	0x04, 0x12
        /*0266*/ 	.short	(.L_114 - .L_113)
	.align		4
.L_113:
        /*0268*/ 	.word	index@(_ZN7cutlass13device_kernelIN5flash11enable_sm90INS1_16FlashAttnFwdSm90INS1_25CollectiveMainloopFwdSm90ILi2EN4cute5tupleIJNS5_1CILi1EEES8_S8_EEENS6_IJNS7_ILi64EEESA_SA_EEELi512ENS_10bfloat16_tEfNS_4arch4Sm90ELb1ELb0ELb0ELb1ELb1ELb1ELb0ELb0ELb0ELb1ELb1ELb0EEENS1_21CollectiveEpilogueFwdINS6_IJSA_NS7_ILi512EEESA_EEES9_SC_SE_Li256ELb1ELb1ELb1ELb0EEENS1_36VarlenDynamicPersistentTileSchedulerILi64ELi64ELi256ELi128ELb1ELb1ELb1ELb1ELb1ELb1EEEEEEEEEvNT_6ParamsE)
        /*026c*/ 	.word	0x00000000


	//----- nvinfo : EIATTR_MIN_STACK_SIZE
	.align		4
.L_114:
        /*0270*/ 	.byte	0x04, 0x12
        /*0272*/ 	.short	(.L_116 - .L_115)
	.align		4
.L_115:
        /*0274*/ 	.word	index@(_ZN7cutlass13device_kernelIN5flash11enable_sm90INS1_16FlashAttnFwdSm90INS1_25CollectiveMainloopFwdSm90ILi2EN4cute5tupleIJNS5_1CILi1EEES8_S8_EEENS6_IJNS7_ILi64EEESA_SA_EEELi512ENS_10bfloat16_tEfNS_4arch4Sm90ELb1ELb0ELb0ELb1ELb1ELb0ELb1ELb0ELb0ELb1ELb1ELb0EEENS1_21CollectiveEpilogueFwdINS6_IJSA_NS7_ILi512EEESA_EEES9_SC_SE_Li256ELb1ELb1ELb1ELb0EEENS1_36VarlenDynamicPersistentTileSchedulerILi64ELi64ELi256ELi128ELb1ELb1ELb1ELb1ELb1ELb1EEEEEEEEEvNT_6ParamsE)
        /*0278*/ 	.word	0x00000000


	//----- nvinfo : EIATTR_MIN_STACK_SIZE
	.align		4
.L_116:
        /*027c*/ 	.byte	0x04, 0x12
        /*027e*/ 	.short	(.L_118 - .L_117)
	.align		4
.L_117:
        /*0280*/ 	.word	index@(_ZN7cutlass13device_kernelIN5flash11enable_sm90INS1_16FlashAttnFwdSm90INS1_25CollectiveMainloopFwdSm90ILi2EN4cute5tupleIJNS5_1CILi1EEES8_S8_EEENS6_IJNS7_ILi64EEESA_SA_EEELi512ENS_10bfloat16_tEfNS_4arch4Sm90ELb1ELb0ELb0ELb1ELb1ELb1ELb1ELb0ELb0ELb1ELb1ELb0EEENS1_21CollectiveEpilogueFwdINS6_IJSA_NS7_ILi512EEESA_EEES9_SC_SE_Li256ELb1ELb1ELb1ELb0EEENS1_36VarlenDynamicPersistentTileSchedulerILi64ELi64ELi256ELi128ELb1ELb1ELb1ELb1ELb1ELb1EEEEEEEEEvNT_6ParamsE)
        /*0284*/ 	.word	0x00000000
.L_118:


//--------------------- .nv.compat                --------------------------
	.section	.nv.compat,"",@"SHT_CUDA_COMPAT_INFO"
	.align	4
        /*0000*/ 	.byte	0x02, 0x09, 0x01, 0x00, 0x02, 0x02, 0x01, 0x00, 0x02, 0x05, 0x05, 0x00, 0x03, 0x07, 0x01, 0x01
        /*0010*/ 	.byte	0x02, 0x03, 0x00, 0x00, 0x02, 0x06, 0x01, 0x00, 0x04, 0x0b, 0x08, 0x00, 0x09, 0x00, 0x00, 0x00
        /*0020*/ 	.byte	0x00, 0x00, 0x00, 0x00


//--------------------- .nv.info._ZN7cutlass13device_kernelIN5flash11enable_sm90INS1_16FlashAttnFwdSm90INS1_25CollectiveMainloopFwdSm90ILi2EN4cute5tupleIJNS5_1CILi1EEES8_S8_EEENS6_IJNS7_ILi64EEESA_SA_EEELi512ENS_10bfloat16_tEfNS_4arch4Sm90ELb0ELb0ELb0ELb0ELb1ELb0ELb0ELb0ELb0ELb1ELb1ELb0EEENS1_21CollectiveEpilogueFwdINS6_IJSA_NS7_ILi512EEESA_EEES9_SC_SE_Li256ELb0ELb1ELb1ELb0EEENS1_19SingleTileSchedulerILb0ELb1ELb1ELi64EEEEEEEEEvNT_6ParamsE --------------------------
	.section	.nv.info._ZN7cutlass13device_kernelIN5flash11enable_sm90INS1_16FlashAttnFwdSm90INS1_25CollectiveMainloopFwdSm90ILi2EN4cute5tupleIJNS5_1CILi1EEES8_S8_EEENS6_IJNS7_ILi64EEESA_SA_EEELi512ENS_10bfloat16_tEfNS_4arch4Sm90ELb0ELb0ELb0ELb0ELb1ELb0ELb0ELb0ELb0ELb1ELb1ELb0EEENS1_21CollectiveEpilogueFwdINS6_IJSA_NS7_ILi512EEESA_EEES9_SC_SE_Li256ELb0ELb1ELb1ELb0EEENS1_19SingleTileSchedulerILb0ELb1ELb1ELi64EEEEEEEEEvNT_6ParamsE,"",@"SHT_CUDA_INFO"
	.sectionflags	@""
	.align	4


	//----- nvinfo : EIATTR_CUDA_API_VERSION
	.align		4
        /*0000*/ 	.byte	0x04, 0x37
        /*0002*/ 	.short	(.L_120 - .L_119)
.L_119:
        /*0004*/ 	.word	0x00000082


	//----- nvinfo : EIATTR_KPARAM_INFO
	.align		4
.L_120:
        /*0008*/ 	.byte	0x04, 0x17
        /*000a*/ 	.short	(.L_122 - .L_121)
.L_121:
        /*000c*/ 	.word	0x00000000
        /*0010*/ 	.short	0x0000
        /*0012*/ 	.short	0x0000
        /*0014*/ 	.byte	0x00, 0xf0, 0x01, 0x28


	//----- nvinfo : EIATTR_SPARSE_MMA_MASK
	.align		4
.L_122:
        /*0018*/ 	.byte	0x03, 0x50
        /*001a*/ 	.short	0x0000


	//----- nvinfo : EIATTR_MAXREG_COUNT
	.align		4
        /*001c*/ 	.byte	0x03, 0x1b
        /*001e*/ 	.short	0x00a8


	//----- nvinfo : EIATTR_MERCURY_ISA_VERSION
	.align		4
        /*0020*/ 	.byte	0x03, 0x5f
        /*0022*/ 	.short	0x0101


	//----- nvinfo : EIATTR_VRC_CTA_INIT_COUNT
	.align		4
        /*0024*/ 	.byte	0x02, 0x4a
	.zero		1
	.zero		1


	//----- nvinfo : EIATTR_EXIT_INSTR_OFFSETS
	.align		4
        /*0028*/ 	.byte	0x04, 0x1c
        /*002a*/ 	.short	(.L_124 - .L_123)


	//   ....[0]....
.L_123:
        /*002c*/ 	.word	0x00000010


	//----- nvinfo : EIATTR_MAX_THREADS
	.align		4
.L_124:
        /*0030*/ 	.byte	0x04, 0x05
        /*0032*/ 	.short	(.L_126 - .L_125)
.L_125:
        /*0034*/ 	.word	0x00000180
        /*0038*/ 	.word	0x00000001
        /*003c*/ 	.word	0x00000001


	//----- nvinfo : EIATTR_CBANK_PARAM_SIZE
	.align		4
.L_126:
        /*0040*/ 	.byte	0x03, 0x19
        /*0042*/ 	.short	0x0a00


	//----- nvinfo : EIATTR_PARAM_CBANK
	.align		4
        /*0044*/ 	.byte	0x04, 0x0a
        /*0046*/ 	.short	(.L_128 - .L_127)
	.align		4
.L_127:
        /*0048*/ 	.word	index@(.nv.constant0._ZN7cutlass13device_kernelIN5flash11enable_sm90INS1_16FlashAttnFwdSm90INS1_25CollectiveMainloopFwdSm90ILi2EN4cute5tupleIJNS5_1CILi1EEES8_S8_EEENS6_IJNS7_ILi64EEESA_SA_EEELi512ENS_10bfloat16_tEfNS_4arch4Sm90ELb0ELb0ELb0ELb0ELb1ELb0ELb0ELb0ELb0ELb1ELb1ELb0EEENS1_21CollectiveEpilogueFwdINS6_IJSA_NS7_ILi512EEESA_EEES9_SC_SE_Li256ELb0ELb1ELb1ELb0EEENS1_19SingleTileSchedulerILb0ELb1ELb1ELi64EEEEEEEEEvNT_6ParamsE)
        /*004c*/ 	.short	0x0380
        /*004e*/ 	.short	0x0a00


	//----- nvinfo : EIATTR_SW_WAR
	.align		4
.L_128:
        /*0050*/ 	.byte	0x04, 0x36
        /*0052*/ 	.short	(.L_130 - .L_129)
.L_129:
        /*0054*/ 	.word	0x00000008
.L_130:


//--------------------- .nv.info._ZN7cutlass13device_kernelIN5flash11enable_sm90INS1_16FlashAttnFwdSm90INS1_25CollectiveMainloopFwdSm90ILi2EN4cute5tupleIJNS5_1CILi1EEES8_S8_EEENS6_IJNS7_ILi64EEESA_SA_EEELi512ENS_10bfloat16_tEfNS_4arch4Sm90ELb0ELb0ELb0ELb0ELb1ELb0ELb1ELb0ELb0ELb1ELb1ELb0EEENS1_21CollectiveEpilogueFwdINS6_IJSA_NS7_ILi512EEESA_EEES9_SC_SE_Li256ELb0ELb1ELb1ELb0EEENS1_19SingleTileSchedulerILb0ELb1ELb1ELi64EEEEEEEEEvNT_6ParamsE --------------------------
	.section	.nv.info._ZN7cutlass13device_kernelIN5flash11enable_sm90INS1_16FlashAttnFwdSm90INS1_25CollectiveMainloopFwdSm90ILi2EN4cute5tupleIJNS5_1CILi1EEES8_S8_EEENS6_IJNS7_ILi64EEESA_SA_EEELi512ENS_10bfloat16_tEfNS_4arch4Sm90ELb0ELb0ELb0ELb0ELb1ELb0ELb1ELb0ELb0ELb1ELb1ELb0EEENS1_21CollectiveEpilogueFwdINS6_IJSA_NS7_ILi512EEESA_EEES9_SC_SE_Li256ELb0ELb1ELb1ELb0EEENS1_19SingleTileSchedulerILb0ELb1ELb1ELi64EEEEEEEEEvNT_6ParamsE,"",@"SHT_CUDA_INFO"
	.sectionflags	@""
	.align	4


	//----- nvinfo : EIATTR_CUDA_API_VERSION
	.align		4
        /*0000*/ 	.byte	0x04, 0x37
        /*0002*/ 	.short	(.L_132 - .L_131)
.L_131:
        /*0004*/ 	.word	0x00000082


	//----- nvinfo : EIATTR_KPARAM_INFO
	.align		4
.L_132:
        /*0008*/ 	.byte	0x04, 0x17
        /*000a*/ 	.short	(.L_134 - .L_133)
.L_133:
        /*000c*/ 	.word	0x00000000
        /*0010*/ 	.short	0x0000
        /*0012*/ 	.short	0x0000
        /*0014*/ 	.byte	0x00, 0xf0, 0x01, 0x2c


	//----- nvinfo : EIATTR_SPARSE_MMA_MASK
	.align		4
.L_134:
        /*0018*/ 	.byte	0x03, 0x50
        /*001a*/ 	.short	0x0000


	//----- nvinfo : EIATTR_MAXREG_COUNT
	.align		4
        /*001c*/ 	.byte	0x03, 0x1b
        /*001e*/ 	.short	0x00a8


	//----- nvinfo : EIATTR_MERCURY_ISA_VERSION
	.align		4
        /*0020*/ 	.byte	0x03, 0x5f
        /*0022*/ 	.short	0x0101


	//----- nvinfo : EIATTR_VRC_CTA_INIT_COUNT
	.align		4
        /*0024*/ 	.byte	0x02, 0x4a
	.zero		1
	.zero		1


	//----- nvinfo : EIATTR_EXIT_INSTR_OFFSETS
	.align		4
        /*0028*/ 	.byte	0x04, 0x1c
        /*002a*/ 	.short	(.L_136 - .L_135)


	//   ....[0]....
.L_135:
        /*002c*/ 	.word	0x00000010


	//----- nvinfo : EIATTR_MAX_THREADS
	.align		4
.L_136:
        /*0030*/ 	.byte	0x04, 0x05
        /*0032*/ 	.short	(.L_138 - .L_137)
.L_137:
        /*0034*/ 	.word	0x00000180
        /*0038*/ 	.word	0x00000001
        /*003c*/ 	.word	0x00000001


	//----- nvinfo : EIATTR_CBANK_PARAM_SIZE
	.align		4
.L_138:
        /*0040*/ 	.byte	0x03, 0x19
        /*0042*/ 	.short	0x0b00


	//----- nvinfo : EIATTR_PARAM_CBANK
	.align		4
        /*0044*/ 	.byte	0x04, 0x0a
        /*0046*/ 	.short	(.L_140 - .L_139)
	.align		4
.L_139:
        /*0048*/ 	.word	index@(.nv.constant0._ZN7cutlass13device_kernelIN5flash11enable_sm90INS1_16FlashAttnFwdSm90INS1_25CollectiveMainloopFwdSm90ILi2EN4cute5tupleIJNS5_1CILi1EEES8_S8_EEENS6_IJNS7_ILi64EEESA_SA_EEELi512ENS_10bfloat16_tEfNS_4arch4Sm90ELb0ELb0ELb0ELb0ELb1ELb0ELb1ELb0ELb0ELb1ELb1ELb0EEENS1_21CollectiveEpilogueFwdINS6_IJSA_NS7_ILi512EEESA_EEES9_SC_SE_Li256ELb0ELb1ELb1ELb0EEENS1_19SingleTileSchedulerILb0ELb1ELb1ELi64EEEEEEEEEvNT_6ParamsE)
        /*004c*/ 	.short	0x0380
        /*004e*/ 	.short	0x0b00


	//----- nvinfo : EIATTR_SW_WAR
	.align		4
.L_140:
        /*0050*/ 	.byte	0x04, 0x36
        /*0052*/ 	.short	(.L_142 - .L_141)
.L_141:
        /*0054*/ 	.word	0x00000008
.L_142:


//--------------------- .nv.info._ZN7cutlass13device_kernelIN5flash11enable_sm90INS1_16FlashAttnFwdSm90INS1_25CollectiveMainloopFwdSm90ILi2EN4cute5tupleIJNS5_1CILi1EEES8_S8_EEENS6_IJNS7_ILi64EEESA_SA_EEELi512ENS_10bfloat16_tEfNS_4arch4Sm90ELb0ELb0ELb0ELb1ELb1ELb0ELb0ELb0ELb0ELb1ELb1ELb0EEENS1_21CollectiveEpilogueFwdINS6_IJSA_NS7_ILi512EEESA_EEES9_SC_SE_Li256ELb1ELb1ELb1ELb0EEENS1_36VarlenDynamicPersistentTileSchedulerILi64ELi64ELi256ELi128ELb1ELb1ELb1ELb0ELb1ELb1EEEEEEEEEvNT_6ParamsE --------------------------
	.section	.nv.info._ZN7cutlass13device_kernelIN5flash11enable_sm90INS1_16FlashAttnFwdSm90INS1_25CollectiveMainloopFwdSm90ILi2EN4cute5tupleIJNS5_1CILi1EEES8_S8_EEENS6_IJNS7_ILi64EEESA_SA_EEELi512ENS_10bfloat16_tEfNS_4arch4Sm90ELb0ELb0ELb0ELb1ELb1ELb0ELb0ELb0ELb0ELb1ELb1ELb0EEENS1_21CollectiveEpilogueFwdINS6_IJSA_NS7_ILi512EEESA_EEES9_SC_SE_Li256ELb1ELb1ELb1ELb0EEENS1_36VarlenDynamicPersistentTileSchedulerILi64ELi64ELi256ELi128ELb1ELb1ELb1ELb0ELb1ELb1EEEEEEEEEvNT_6ParamsE,"",@"SHT_CUDA_INFO"
	.sectionflags	@""
	.align	4


	//----- nvinfo : EIATTR_CUDA_API_VERSION
	.align		4
        /*0000*/ 	.byte	0x04, 0x37
        /*0002*/ 	.short	(.L_144 - .L_143)
.L_143:
        /*0004*/ 	.word	0x00000082


	//----- nvinfo : EIATTR_KPARAM_INFO
	.align		4
.L_144:
        /*0008*/ 	.byte	0x04, 0x17
        /*000a*/ 	.short	(.L_146 - .L_145)
.L_145:
        /*000c*/ 	.word	0x00000000
        /*0010*/ 	.short	0x0000
        /*0012*/ 	.short	0x0000
        /*0014*/ 	.byte	0x00, 0xf0, 0x01, 0x2a


	//----- nvinfo : EIATTR_SPARSE_MMA_MASK
	.align		4
.L_146:
        /*0018*/ 	.byte	0x03, 0x50
        /*001a*/ 	.short	0x0000


	//----- nvinfo : EIATTR_MAXREG_COUNT
	.align		4
        /*001c*/ 	.byte	0x03, 0x1b
        /*001e*/ 	.short	0x00a8


	//----- nvinfo : EIATTR_MERCURY_ISA_VERSION
	.align		4
        /*0020*/ 	.byte	0x03, 0x5f
        /*0022*/ 	.short	0x0101


	//----- nvinfo : EIATTR_VRC_CTA_INIT_COUNT
	.align		4
        /*0024*/ 	.byte	0x02, 0x4a
	.zero		1
	.zero		1


	//----- nvinfo : EIATTR_EXIT_INSTR_OFFSETS
	.align		4
        /*0028*/ 	.byte	0x04, 0x1c
        /*002a*/ 	.short	(.L_148 - .L_147)


	//   ....[0]....
.L_147:
        /*002c*/ 	.word	0x00000010


	//----- nvinfo : EIATTR_MAX_THREADS
	.align		4
.L_148:
        /*0030*/ 	.byte	0x04, 0x05
        /*0032*/ 	.short	(.L_150 - .L_149)
.L_149:
        /*0034*/ 	.word	0x00000180
        /*0038*/ 	.word	0x00000001
        /*003c*/ 	.word	0x00000001


	//----- nvinfo : EIATTR_CBANK_PARAM_SIZE
	.align		4
.L_150:
        /*0040*/ 	.byte	0x03, 0x19
        /*0042*/ 	.short	0x0a80


	//----- nvinfo : EIATTR_PARAM_CBANK
	.align		4
        /*0044*/ 	.byte	0x04, 0x0a
        /*0046*/ 	.short	(.L_152 - .L_151)
	.align		4
.L_151:
        /*0048*/ 	.word	index@(.nv.constant0._ZN7cutlass13device_kernelIN5flash11enable_sm90INS1_16FlashAttnFwdSm90INS1_25CollectiveMainloopFwdSm90ILi2EN4cute5tupleIJNS5_1CILi1EEES8_S8_EEENS6_IJNS7_ILi64EEESA_SA_EEELi512ENS_10bfloat16_tEfNS_4arch4Sm90ELb0ELb0ELb0ELb1ELb1ELb0ELb0ELb0ELb0ELb1ELb1ELb0EEENS1_21CollectiveEpilogueFwdINS6_IJSA_NS7_ILi512EEESA_EEES9_SC_SE_Li256ELb1ELb1ELb1ELb0EEENS1_36VarlenDynamicPersistentTileSchedulerILi64ELi64ELi256ELi128ELb1ELb1ELb1ELb0ELb1ELb1EEEEEEEEEvNT_6ParamsE)
        /*004c*/ 	.short	0x0380
        /*004e*/ 	.short	0x0a80


	//----- nvinfo : EIATTR_SW_WAR
	.align		4
.L_152:
        /*0050*/ 	.byte	0x04, 0x36
        /*0052*/ 	.short	(.L_154 - .L_153)
.L_153:
        /*0054*/ 	.word	0x00000008
.L_154:


//--------------------- .nv.info._ZN7cutlass13device_kernelIN5flash11enable_sm90INS1_16FlashAttnFwdSm90INS1_25CollectiveMainloopFwdSm90ILi2EN4cute5tupleIJNS5_1CILi1EEES8_S8_EEENS6_IJNS7_ILi64EEESA_SA_EEELi512ENS_10bfloat16_tEfNS_4arch4Sm90ELb0ELb0ELb0ELb1ELb1ELb1ELb0ELb0ELb0ELb1ELb1ELb0EEENS1_21CollectiveEpilogueFwdINS6_IJSA_NS7_ILi512EEESA_EEES9_SC_SE_Li256ELb1ELb1ELb1ELb0EEENS1_36VarlenDynamicPersistentTileSchedulerILi64ELi64ELi256ELi128ELb1ELb1ELb1ELb0ELb1ELb1EEEEEEEEEvNT_6ParamsE --------------------------
	.section	.nv.info._ZN7cutlass13device_kernelIN5flash11enable_sm90INS1_16FlashAttnFwdSm90INS1_25CollectiveMainloopFwdSm90ILi2EN4cute5tupleIJNS5_1CILi1EEES8_S8_EEENS6_IJNS7_ILi64EEESA_SA_EEELi512ENS_10bfloat16_tEfNS_4arch4Sm90ELb0ELb0ELb0ELb1ELb1ELb1ELb0ELb0ELb0ELb1ELb1ELb0EEENS1_21CollectiveEpilogueFwdINS6_IJSA_NS7_ILi512EEESA_EEES9_SC_SE_Li256ELb1ELb1ELb1ELb0EEENS1_36VarlenDynamicPersistentTileSchedulerILi64ELi64ELi256ELi128ELb1ELb1ELb1ELb0ELb1ELb1EEEEEEEEEvNT_6ParamsE,"",@"SHT_CUDA_INFO"
	.sectionflags	@""
	.align	4


	//----- nvinfo : EIATTR_CUDA_API_VERSION
	.align		4
        /*0000*/ 	.byte	0x04, 0x37
        /*0002*/ 	.short	(.L_156 - .L_155)
.L_155:
        /*0004*/ 	.word	0x00000082


	//----- nvinfo : EIATTR_KPARAM_INFO
	.align		4
.L_156:
        /*0008*/ 	.byte	0x04, 0x17
        /*000a*/ 	.short	(.L_158 - .L_157)
.L_157:
        /*000c*/ 	.word	0x00000000
        /*0010*/ 	.short	0x0000
        /*0012*/ 	.short	0x0000
        /*0014*/ 	.byte	0x00, 0xf0, 0x01, 0x2a


	//----- nvinfo : EIATTR_SPARSE_MMA_MASK
	.align		4
.L_158:
        /*0018*/ 	.byte	0x03, 0x50
        /*001a*/ 	.short	0x0000


	//----- nvinfo : EIATTR_MAXREG_COUNT
	.align		4
        /*001c*/ 	.byte	0x03, 0x1b
        /*001e*/ 	.short	0x00a8


	//----- nvinfo : EIATTR_MERCURY_ISA_VERSION
	.align		4
        /*0020*/ 	.byte	0x03, 0x5f
        /*0022*/ 	.short	0x0101


	//----- nvinfo : EIATTR_VRC_CTA_INIT_COUNT
	.align		4
        /*0024*/ 	.byte	0x02, 0x4a
	.zero		1
	.zero		1


	//----- nvinfo : EIATTR_EXIT_INSTR_OFFSETS
	.align		4
        /*0028*/ 	.byte	0x04, 0x1c
        /*002a*/ 	.short	(.L_160 - .L_159)


	//   ....[0]....
.L_159:
        /*002c*/ 	.word	0x00000010


	//----- nvinfo : EIATTR_MAX_THREADS
	.align		4
.L_160:
        /*0030*/ 	.byte	0x04, 0x05
        /*0032*/ 	.short	(.L_162 - .L_161)
.L_161:
        /*0034*/ 	.word	0x00000180
        /*0038*/ 	.word	0x00000001
        /*003c*/ 	.word	0x00000001


	//----- nvinfo : EIATTR_CBANK_PARAM_SIZE
	.align		4
.L_162:
        /*0040*/ 	.byte	0x03, 0x19
        /*0042*/ 	.short	0x0a80


	//----- nvinfo : EIATTR_PARAM_CBANK
	.align		4
        /*0044*/ 	.byte	0x04, 0x0a
        /*0046*/ 	.short	(.L_164 - .L_163)
	.align		4
.L_163:
        /*0048*/ 	.word	index@(.nv.constant0._ZN7cutlass13device_kernelIN5flash11enable_sm90INS1_16FlashAttnFwdSm90INS1_25CollectiveMainloopFwdSm90ILi2EN4cute5tupleIJNS5_1CILi1EEES8_S8_EEENS6_IJNS7_ILi64EEESA_SA_EEELi512ENS_10bfloat16_tEfNS_4arch4Sm90ELb0ELb0ELb0ELb1ELb1ELb1ELb0ELb0ELb0ELb1ELb1ELb0EEENS1_21CollectiveEpilogueFwdINS6_IJSA_NS7_ILi512EEESA_EEES9_SC_SE_Li256ELb1ELb1ELb1ELb0EEENS1_36VarlenDynamicPersistentTileSchedulerILi64ELi64ELi256ELi128ELb1ELb1ELb1ELb0ELb1ELb1EEEEEEEEEvNT_6ParamsE)
        /*004c*/ 	.short	0x0380
        /*004e*/ 	.short	0x0a80


	//----- nvinfo : EIATTR_SW_WAR
	.align		4
.L_164:
        /*0050*/ 	.byte	0x04, 0x36
        /*0052*/ 	.short	(.L_166 - .L_165)
.L_165:
        /*0054*/ 	.word	0x00000008
.L_166:


//--------------------- .nv.info._ZN7cutlass13device_kernelIN5flash11enable_sm90INS1_16FlashAttnFwdSm90INS1_25CollectiveMainloopFwdSm90ILi2EN4cute5tupleIJNS5_1CILi1EEES8_S8_EEENS6_IJNS7_ILi64EEESA_SA_EEELi512ENS_10bfloat16_tEfNS_4arch4Sm90ELb0ELb0ELb0ELb1ELb1ELb0ELb1ELb0ELb0ELb1ELb1ELb0EEENS1_21CollectiveEpilogueFwdINS6_IJSA_NS7_ILi512EEESA_EEES9_SC_SE_Li256ELb1ELb1ELb1ELb0EEENS1_36VarlenDynamicPersistentTileSchedulerILi64ELi64ELi256ELi128ELb1ELb1ELb1ELb0ELb1ELb1EEEEEEEEEvNT_6ParamsE --------------------------
	.section	.nv.info._ZN7cutlass13device_kernelIN5flash11enable_sm90INS1_16FlashAttnFwdSm90INS1_25CollectiveMainloopFwdSm90ILi2EN4cute5tupleIJNS5_1CILi1EEES8_S8_EEENS6_IJNS7_ILi64EEESA_SA_EEELi512ENS_10bfloat16_tEfNS_4arch4Sm90ELb0ELb0ELb0ELb1ELb1ELb0ELb1ELb0ELb0ELb1ELb1ELb0EEENS1_21CollectiveEpilogueFwdINS6_IJSA_NS7_ILi512EEESA_EEES9_SC_SE_Li256ELb1ELb1ELb1ELb0EEENS1_36VarlenDynamicPersistentTileSchedulerILi64ELi64ELi256ELi128ELb1ELb1ELb1ELb0ELb1ELb1EEEEEEEEEvNT_6ParamsE,"",@"SHT_CUDA_INFO"
	.sectionflags	@""
	.align	4


	//----- nvinfo : EIATTR_CUDA_API_VERSION
	.align		4
        /*0000*/ 	.byte	0x04, 0x37
        /*0002*/ 	.short	(.L_168 - .L_167)
.L_167:
        /*0004*/ 	.word	0x00000082


	//----- nvinfo : EIATTR_KPARAM_INFO
	.align		4
.L_168:
        /*0008*/ 	.byte	0x04, 0x17
        /*000a*/ 	.short	(.L_170 - .L_169)
.L_169:
        /*000c*/ 	.word	0x00000000
        /*0010*/ 	.short	0x0000
        /*0012*/ 	.short	0x0000
        /*0014*/ 	.byte	0x00, 0xf0, 0x01, 0x2e


	//----- nvinfo : EIATTR_SPARSE_MMA_MASK
	.align		4
.L_170:
        /*0018*/ 	.byte	0x03, 0x50
        /*001a*/ 	.short	0x0000


	//----- nvinfo : EIATTR_MAXREG_COUNT
	.align		4
        /*001c*/ 	.byte	0x03, 0x1b
        /*001e*/ 	.short	0x00a8


	//----- nvinfo : EIATTR_MERCURY_ISA_VERSION
	.align		4
        /*0020*/ 	.byte	0x03, 0x5f
        /*0022*/ 	.short	0x0101


	//----- nvinfo : EIATTR_VRC_CTA_INIT_COUNT
	.align		4
        /*0024*/ 	.byte	0x02, 0x4a
	.zero		1
	.zero		1


	//----- nvinfo : EIATTR_EXIT_INSTR_OFFSETS
	.align		4
        /*0028*/ 	.byte	0x04, 0x1c
        /*002a*/ 	.short	(.L_172 - .L_171)


	//   ....[0]....
.L_171:
        /*002c*/ 	.word	0x00000010


	//----- nvinfo : EIATTR_MAX_THREADS
	.align		4
.L_172:
        /*0030*/ 	.byte	0x04, 0x05
        /*0032*/ 	.short	(.L_174 - .L_173)
.L_173:
        /*0034*/ 	.word	0x00000180
        /*0038*/ 	.word	0x00000001
        /*003c*/ 	.word	0x00000001


	//----- nvinfo : EIATTR_CBANK_PARAM_SIZE
	.align		4
.L_174:
        /*0040*/ 	.byte	0x03, 0x19
        /*0042*/ 	.short	0x0b80


	//----- nvinfo : EIATTR_PARAM_CBANK
	.align		4
        /*0044*/ 	.byte	0x04, 0x0a
        /*0046*/ 	.short	(.L_176 - .L_175)
	.align		4
.L_175:
        /*0048*/ 	.word	index@(.nv.constant0._ZN7cutlass13device_kernelIN5flash11enable_sm90INS1_16FlashAttnFwdSm90INS1_25CollectiveMainloopFwdSm90ILi2EN4cute5tupleIJNS5_1CILi1EEES8_S8_EEENS6_IJNS7_ILi64EEESA_SA_EEELi512ENS_10bfloat16_tEfNS_4arch4Sm90ELb0ELb0ELb0ELb1ELb1ELb0ELb1ELb0ELb0ELb1ELb1ELb0EEENS1_21CollectiveEpilogueFwdINS6_IJSA_NS7_ILi512EEESA_EEES9_SC_SE_Li256ELb1ELb1ELb1ELb0EEENS1_36VarlenDynamicPersistentTileSchedulerILi64ELi64ELi256ELi128ELb1ELb1ELb1ELb0ELb1ELb1EEEEEEEEEvNT_6ParamsE)
        /*004c*/ 	.short	0x0380
        /*004e*/ 	.short	0x0b80


	//----- nvinfo : EIATTR_SW_WAR
	.align		4
.L_176:
        /*0050*/ 	.byte	0x04, 0x36
        /*0052*/ 	.short	(.L_178 - .L_177)
.L_177:
        /*0054*/ 	.word	0x00000008
.L_178:


//--------------------- .nv.info._ZN7cutlass13device_kernelIN5flash11enable_sm90INS1_16FlashAttnFwdSm90INS1_25CollectiveMainloopFwdSm90ILi2EN4cute5tupleIJNS5_1CILi1EEES8_S8_EEENS6_IJNS7_ILi64EEESA_SA_EEELi512ENS_10bfloat16_tEfNS_4arch4Sm90ELb0ELb0ELb0ELb1ELb1ELb1ELb1ELb0ELb0ELb1ELb1ELb0EEENS1_21CollectiveEpilogueFwdINS6_IJSA_NS7_ILi512EEESA_EEES9_SC_SE_Li256ELb1ELb1ELb1ELb0EEENS1_36VarlenDynamicPersistentTileSchedulerILi64ELi64ELi256ELi128ELb1ELb1ELb1ELb0ELb1ELb1EEEEEEEEEvNT_6ParamsE --------------------------
	.section	.nv.info._ZN7cutlass13device_kernelIN5flash11enable_sm90INS1_16FlashAttnFwdSm90INS1_25CollectiveMainloopFwdSm90ILi2EN4cute5tupleIJNS5_1CILi1EEES8_S8_EEENS6_IJNS7_ILi64EEESA_SA_EEELi512ENS_10bfloat16_tEfNS_4arch4Sm90ELb0ELb0ELb0ELb1ELb1ELb1ELb1ELb0ELb0ELb1ELb1ELb0EEENS1_21CollectiveEpilogueFwdINS6_IJSA_NS7_ILi512EEESA_EEES9_SC_SE_Li256ELb1ELb1ELb1ELb0EEENS1_36VarlenDynamicPersistentTileSchedulerILi64ELi64ELi256ELi128ELb1ELb1ELb1ELb0ELb1ELb1EEEEEEEEEvNT_6ParamsE,"",@"SHT_CUDA_INFO"
	.sectionflags	@""
	.align	4


	//----- nvinfo : EIATTR_CUDA_API_VERSION
	.align		4
        /*0000*/ 	.byte	0x04, 0x37
        /*0002*/ 	.short	(.L_180 - .L_179)
.L_179:
        /*0004*/ 	.word	0x00000082


	//----- nvinfo : EIATTR_KPARAM_INFO
	.align		4
.L_180:
        /*0008*/ 	.byte	0x04, 0x17
        /*000a*/ 	.short	(.L_182 - .L_181)
.L_181:
        /*000c*/ 	.word	0x00000000
        /*0010*/ 	.short	0x0000
        /*0012*/ 	.short	0x0000
        /*0014*/ 	.byte	0x00, 0xf0, 0x01, 0x2e


	//----- nvinfo : EIATTR_SPARSE_MMA_MASK
	.align		4
.L_182:
        /*0018*/ 	.byte	0x03, 0x50
        /*001a*/ 	.short	0x0000


	//----- nvinfo : EIATTR_MAXREG_COUNT
	.align		4
        /*001c*/ 	.byte	0x03, 0x1b
        /*001e*/ 	.short	0x00a8


	//----- nvinfo : EIATTR_MERCURY_ISA_VERSION
	.align		4
        /*0020*/ 	.byte	0x03, 0x5f
        /*0022*/ 	.short	0x0101


	//----- nvinfo : EIATTR_VRC_CTA_INIT_COUNT
	.align		4
        /*0024*/ 	.byte	0x02, 0x4a
	.zero		1
	.zero		1


	//----- nvinfo : EIATTR_EXIT_INSTR_OFFSETS
	.align		4
        /*0028*/ 	.byte	0x04, 0x1c
        /*002a*/ 	.short	(.L_184 - .L_183)


	//   ....[0]....
.L_183:
        /*002c*/ 	.word	0x00000010


	//----- nvinfo : EIATTR_MAX_THREADS
	.align		4
.L_184:
        /*0030*/ 	.byte	0x04, 0x05
        /*0032*/ 	.short	(.L_186 - .L_185)
.L_185:
        /*0034*/ 	.word	0x00000180
        /*0038*/ 	.word	0x00000001
        /*003c*/ 	.word	0x00000001


	//----- nvinfo : EIATTR_CBANK_PARAM_SIZE
	.align		4
.L_186:
        /*0040*/ 	.byte	0x03, 0x19
        /*0042*/ 	.short	0x0b80


	//----- nvinfo : EIATTR_PARAM_CBANK
	.align		4
        /*0044*/ 	.byte	0x04, 0x0a
        /*0046*/ 	.short	(.L_188 - .L_187)
	.align		4
.L_187:
        /*0048*/ 	.word	index@(.nv.constant0._ZN7cutlass13device_kernelIN5flash11enable_sm90INS1_16FlashAttnFwdSm90INS1_25CollectiveMainloopFwdSm90ILi2EN4cute5tupleIJNS5_1CILi1EEES8_S8_EEENS6_IJNS7_ILi64EEESA_SA_EEELi512ENS_10bfloat16_tEfNS_4arch4Sm90ELb0ELb0ELb0ELb1ELb1ELb1ELb1ELb0ELb0ELb1ELb1ELb0EEENS1_21CollectiveEpilogueFwdINS6_IJSA_NS7_ILi512EEESA_EEES9_SC_SE_Li256ELb1ELb1ELb1ELb0EEENS1_36VarlenDynamicPersistentTileSchedulerILi64ELi64ELi256ELi128ELb1ELb1ELb1ELb0ELb1ELb1EEEEEEEEEvNT_6ParamsE)
        /*004c*/ 	.short	0x0380
        /*004e*/ 	.short	0x0b80


	//----- nvinfo : EIATTR_SW_WAR
	.align		4
.L_188:
        /*0050*/ 	.byte	0x04, 0x36
        /*0052*/ 	.short	(.L_190 - .L_189)
.L_189:
        /*0054*/ 	.word	0x00000008
.L_190:


//--------------------- .nv.info._ZN7cutlass13device_kernelIN5flash11enable_sm90INS1_16FlashAttnFwdSm90INS1_25CollectiveMainloopFwdSm90ILi2EN4cute5tupleIJNS5_1CILi1EEES8_S8_EEENS6_IJNS7_ILi64EEESA_SA_EEELi512ENS_10bfloat16_tEfNS_4arch4Sm90ELb0ELb1ELb0ELb0ELb1ELb0ELb0ELb0ELb0ELb1ELb1ELb0EEENS1_21CollectiveEpilogueFwdINS6_IJSA_NS7_ILi512EEESA_EEES9_SC_SE_Li256ELb0ELb1ELb1ELb0EEENS1_19SingleTileSchedulerILb0ELb1ELb1ELi64EEEEEEEEEvNT_6ParamsE --------------------------
	.section	.nv.info._ZN7cutlass13device_kernelIN5flash11enable_sm90INS1_16FlashAttnFwdSm90INS1_25CollectiveMainloopFwdSm90ILi2EN4cute5tupleIJNS5_1CILi1EEES8_S8_EEENS6_IJNS7_ILi64EEESA_SA_EEELi512ENS_10bfloat16_tEfNS_4arch4Sm90ELb0ELb1ELb0ELb0ELb1ELb0ELb0ELb0ELb0ELb1ELb1ELb0EEENS1_21CollectiveEpilogueFwdINS6_IJSA_NS7_ILi512EEESA_EEES9_SC_SE_Li256ELb0ELb1ELb1ELb0EEENS1_19SingleTileSchedulerILb0ELb1ELb1ELi64EEEEEEEEEvNT_6ParamsE,"",@"SHT_CUDA_INFO"
	.sectionflags	@""
	.align	4


	//----- nvinfo : EIATTR_CUDA_API_VERSION
	.align		4
        /*0000*/ 	.byte	0x04, 0x37
        /*0002*/ 	.short	(.L_192 - .L_191)
.L_191:
        /*0004*/ 	.word	0x00000082


	//----- nvinfo : EIATTR_KPARAM_INFO
	.align		4
.L_192:
        /*0008*/ 	.byte	0x04, 0x17
        /*000a*/ 	.short	(.L_194 - .L_193)
.L_193:
        /*000c*/ 	.word	0x00000000
        /*0010*/ 	.short	0x0000
        /*0012*/ 	.short	0x0000
        /*0014*/ 	.byte	0x00, 0xf0, 0x01, 0x28


	//----- nvinfo : EIATTR_SPARSE_MMA_MASK
	.align		4
.L_194:
        /*0018*/ 	.byte	0x03, 0x50
        /*001a*/ 	.short	0x0000


	//----- nvinfo : EIATTR_MAXREG_COUNT
	.align		4
        /*001c*/ 	.byte	0x03, 0x1b
        /*001e*/ 	.short	0x00a8


	//----- nvinfo : EIATTR_MERCURY_ISA_VERSION
	.align		4
        /*0020*/ 	.byte	0x03, 0x5f
        /*0022*/ 	.short	0x0101


	//----- nvinfo : EIATTR_VRC_CTA_INIT_COUNT
	.align		4
        /*0024*/ 	.byte	0x02, 0x4a
	.zero		1
	.zero		1


	//----- nvinfo : EIATTR_EXIT_INSTR_OFFSETS
	.align		4
        /*0028*/ 	.byte	0x04, 0x1c
        /*002a*/ 	.short	(.L_196 - .L_195)


	//   ....[0]....
.L_195:
        /*002c*/ 	.word	0x00000010


	//----- nvinfo : EIATTR_MAX_THREADS
	.align		4
.L_196:
        /*0030*/ 	.byte	0x04, 0x05
        /*0032*/ 	.short	(.L_198 - .L_197)
.L_197:
        /*0034*/ 	.word	0x00000180
        /*0038*/ 	.word	0x00000001
        /*003c*/ 	.word	0x00000001


	//----- nvinfo : EIATTR_CBANK_PARAM_SIZE
	.align		4
.L_198:
        /*0040*/ 	.byte	0x03, 0x19
        /*0042*/ 	.short	0x0a00


	//----- nvinfo : EIATTR_PARAM_CBANK
	.align		4
        /*0044*/ 	.byte	0x04, 0x0a
        /*0046*/ 	.short	(.L_200 - .L_199)
	.align		4
.L_199:
        /*0048*/ 	.word	index@(.nv.constant0._ZN7cutlass13device_kernelIN5flash11enable_sm90INS1_16FlashAttnFwdSm90INS1_25CollectiveMainloopFwdSm90ILi2EN4cute5tupleIJNS5_1CILi1EEES8_S8_EEENS6_IJNS7_ILi64EEESA_SA_EEELi512ENS_10bfloat16_tEfNS_4arch4Sm90ELb0ELb1ELb0ELb0ELb1ELb0ELb0ELb0ELb0ELb1ELb1ELb0EEENS1_21CollectiveEpilogueFwdINS6_IJSA_NS7_ILi512EEESA_EEES9_SC_SE_Li256ELb0ELb1ELb1ELb0EEENS1_19SingleTileSchedulerILb0ELb1ELb1ELi64EEEEEEEEEvNT_6ParamsE)
        /*004c*/ 	.short	0x0380
        /*004e*/ 	.short	0x0a00


	//----- nvinfo : EIATTR_SW_WAR
	.align		4
.L_200:
        /*0050*/ 	.byte	0x04, 0x36
        /*0052*/ 	.short	(.L_202 - .L_201)
.L_201:
        /*0054*/ 	.word	0x00000008
.L_202:


//--------------------- .nv.info._ZN7cutlass13device_kernelIN5flash11enable_sm90INS1_16FlashAttnFwdSm90INS1_25CollectiveMainloopFwdSm90ILi2EN4cute5tupleIJNS5_1CILi1EEES8_S8_EEENS6_IJNS7_ILi64EEESA_SA_EEELi512ENS_10bfloat16_tEfNS_4arch4Sm90ELb0ELb1ELb0ELb0ELb1ELb0ELb1ELb0ELb0ELb1ELb1ELb0EEENS1_21CollectiveEpilogueFwdINS6_IJSA_NS7_ILi512EEESA_EEES9_SC_SE_Li256ELb0ELb1ELb1ELb0EEENS1_19SingleTileSchedulerILb0ELb1ELb1ELi64EEEEEEEEEvNT_6ParamsE --------------------------
	.section	.nv.info._ZN7cutlass13device_kernelIN5flash11enable_sm90INS1_16FlashAttnFwdSm90INS1_25CollectiveMainloopFwdSm90ILi2EN4cute5tupleIJNS5_1CILi1EEES8_S8_EEENS6_IJNS7_ILi64EEESA_SA_EEELi512ENS_10bfloat16_tEfNS_4arch4Sm90ELb0ELb1ELb0ELb0ELb1ELb0ELb1ELb0ELb0ELb1ELb1ELb0EEENS1_21CollectiveEpilogueFwdINS6_IJSA_NS7_ILi512EEESA_EEES9_SC_SE_Li256ELb0ELb1ELb1ELb0EEENS1_19SingleTileSchedulerILb0ELb1ELb1ELi64EEEEEEEEEvNT_6ParamsE,"",@"SHT_CUDA_INFO"
	.sectionflags	@""
	.align	4


	//----- nvinfo : EIATTR_CUDA_API_VERSION
	.align		4
        /*0000*/ 	.byte	0x04, 0x37
        /*0002*/ 	.short	(.L_204 - .L_203)
.L_203:
        /*0004*/ 	.word	0x00000082


	//----- nvinfo : EIATTR_KPARAM_INFO
	.align		4
.L_204:
        /*0008*/ 	.byte	0x04, 0x17
        /*000a*/ 	.short	(.L_206 - .L_205)
.L_205:
        /*000c*/ 	.word	0x00000000
        /*0010*/ 	.short	0x0000
        /*0012*/ 	.short	0x0000
        /*0014*/ 	.byte	0x00, 0xf0, 0x01, 0x2c


	//----- nvinfo : EIATTR_SPARSE_MMA_MASK
	.align		4
.L_206:
        /*0018*/ 	.byte	0x03, 0x50
        /*001a*/ 	.short	0x0000


	//----- nvinfo : EIATTR_MAXREG_COUNT
	.align		4
        /*001c*/ 	.byte	0x03, 0x1b
        /*001e*/ 	.short	0x00a8


	//----- nvinfo : EIATTR_MERCURY_ISA_VERSION
	.align		4
        /*0020*/ 	.byte	0x03, 0x5f
        /*0022*/ 	.short	0x0101


	//----- nvinfo : EIATTR_VRC_CTA_INIT_COUNT
	.align		4
        /*0024*/ 	.byte	0x02, 0x4a
	.zero		1
	.zero		1


	//----- nvinfo : EIATTR_EXIT_INSTR_OFFSETS
	.align		4
        /*0028*/ 	.byte	0x04, 0x1c
        /*002a*/ 	.short	(.L_208 - .L_207)


	//   ....[0]....
.L_207:
        /*002c*/ 	.word	0x00000010


	//----- nvinfo : EIATTR_MAX_THREADS
	.align		4
.L_208:
        /*0030*/ 	.byte	0x04, 0x05
        /*0032*/ 	.short	(.L_210 - .L_209)
.L_209:
        /*0034*/ 	.word	0x00000180
        /*0038*/ 	.word	0x00000001
        /*003c*/ 	.word	0x00000001


	//----- nvinfo : EIATTR_CBANK_PARAM_SIZE
	.align		4
.L_210:
        /*0040*/ 	.byte	0x03, 0x19
        /*0042*/ 	.short	0x0b00


	//----- nvinfo : EIATTR_PARAM_CBANK
	.align		4
        /*0044*/ 	.byte	0x04, 0x0a
        /*0046*/ 	.short	(.L_212 - .L_211)
	.align		4
.L_211:
        /*0048*/ 	.word	index@(.nv.constant0._ZN7cutlass13device_kernelIN5flash11enable_sm90INS1_16FlashAttnFwdSm90INS1_25CollectiveMainloopFwdSm90ILi2EN4cute5tupleIJNS5_1CILi1EEES8_S8_EEENS6_IJNS7_ILi64EEESA_SA_EEELi512ENS_10bfloat16_tEfNS_4arch4Sm90ELb0ELb1ELb0ELb0ELb1ELb0ELb1ELb0ELb0ELb1ELb1ELb0EEENS1_21CollectiveEpilogueFwdINS6_IJSA_NS7_ILi512EEESA_EEES9_SC_SE_Li256ELb0ELb1ELb1ELb0EEENS1_19SingleTileSchedulerILb0ELb1ELb1ELi64EEEEEEEEEvNT_6ParamsE)
        /*004c*/ 	.short	0x0380
        /*004e*/ 	.short	0x0b00


	//----- nvinfo : EIATTR_SW_WAR
	.align		4
.L_212:
        /*0050*/ 	.byte	0x04, 0x36
        /*0052*/ 	.short	(.L_214 - .L_213)
.L_213:
        /*0054*/ 	.word	0x00000008
.L_214:


//--------------------- .nv.info._ZN7cutlass13device_kernelIN5flash11enable_sm90INS1_16FlashAttnFwdSm90INS1_25CollectiveMainloopFwdSm90ILi2EN4cute5tupleIJNS5_1CILi1EEES8_S8_EEENS6_IJNS7_ILi64EEESA_SA_EEELi512ENS_10bfloat16_tEfNS_4arch4Sm90ELb0ELb1ELb0ELb1ELb1ELb0ELb0ELb0ELb0ELb1ELb1ELb0EEENS1_21CollectiveEpilogueFwdINS6_IJSA_NS7_ILi512EEESA_EEES9_SC_SE_Li256ELb1ELb1ELb1ELb0EEENS1_36VarlenDynamicPersistentTileSchedulerILi64ELi64ELi256ELi128ELb1ELb1ELb1ELb1ELb0ELb1EEEEEEEEEvNT_6ParamsE --------------------------
	.section	.nv.info._ZN7cutlass13device_kernelIN5flash11enable_sm90INS1_16FlashAttnFwdSm90INS1_25CollectiveMainloopFwdSm90ILi2EN4cute5tupleIJNS5_1CILi1EEES8_S8_EEENS6_IJNS7_ILi64EEESA_SA_EEELi512ENS_10bfloat16_tEfNS_4arch4Sm90ELb0ELb1ELb0ELb1ELb1ELb0ELb0ELb0ELb0ELb1ELb1ELb0EEENS1_21CollectiveEpilogueFwdINS6_IJSA_NS7_ILi512EEESA_EEES9_SC_SE_Li256ELb1ELb1ELb1ELb0EEENS1_36VarlenDynamicPersistentTileSchedulerILi64ELi64ELi256ELi128ELb1ELb1ELb1ELb1ELb0ELb1EEEEEEEEEvNT_6ParamsE,"",@"SHT_CUDA_INFO"
	.sectionflags	@""
	.align	4


	//----- nvinfo : EIATTR_CUDA_API_VERSION
	.align		4
        /*0000*/ 	.byte	0x04, 0x37
        /*0002*/ 	.short	(.L_216 - .L_215)
.L_215:
        /*0004*/ 	.word	0x00000082


	//----- nvinfo : EIATTR_KPARAM_INFO
	.align		4
.L_216:
        /*0008*/ 	.byte	0x04, 0x17
        /*000a*/ 	.short	(.L_218 - .L_217)
.L_217:
        /*000c*/ 	.word	0x00000000
        /*0010*/ 	.short	0x0000
        /*0012*/ 	.short	0x0000
        /*0014*/ 	.byte	0x00, 0xf0, 0x01, 0x2a


	//----- nvinfo : EIATTR_SPARSE_MMA_MASK
	.align		4
.L_218:
        /*0018*/ 	.byte	0x03, 0x50
        /*001a*/ 	.short	0x0000


	//----- nvinfo : EIATTR_MAXREG_COUNT
	.align		4
        /*001c*/ 	.byte	0x03, 0x1b
        /*001e*/ 	.short	0x00a8


	//----- nvinfo : EIATTR_MERCURY_ISA_VERSION
	.align		4
        /*0020*/ 	.byte	0x03, 0x5f
        /*0022*/ 	.short	0x0101


	//----- nvinfo : EIATTR_VRC_CTA_INIT_COUNT
	.align		4
        /*0024*/ 	.byte	0x02, 0x4a
	.zero		1
	.zero		1


	//----- nvinfo : EIATTR_EXIT_INSTR_OFFSETS
	.align		4
        /*0028*/ 	.byte	0x04, 0x1c
        /*002a*/ 	.short	(.L_220 - .L_219)


	//   ....[0]....
.L_219:
        /*002c*/ 	.word	0x00000010


	//----- nvinfo : EIATTR_MAX_THREADS
	.align		4
.L_220:
        /*0030*/ 	.byte	0x04, 0x05
        /*0032*/ 	.short	(.L_222 - .L_221)
.L_221:
        /*0034*/ 	.word	0x00000180
        /*0038*/ 	.word	0x00000001
        /*003c*/ 	.word	0x00000001


	//----- nvinfo : EIATTR_CBANK_PARAM_SIZE
	.align		4
.L_222:
        /*0040*/ 	.byte	0x03, 0x19
        /*0042*/ 	.short	0x0a80


	//----- nvinfo : EIATTR_PARAM_CBANK
	.align		4
        /*0044*/ 	.byte	0x04, 0x0a
        /*0046*/ 	.short	(.L_224 - .L_223)
	.align		4
.L_223:
        /*0048*/ 	.word	index@(.nv.constant0._ZN7cutlass13device_kernelIN5flash11enable_sm90INS1_16FlashAttnFwdSm90INS1_25CollectiveMainloopFwdSm90ILi2EN4cute5tupleIJNS5_1CILi1EEES8_S8_EEENS6_IJNS7_ILi64EEESA_SA_EEELi512ENS_10bfloat16_tEfNS_4arch4Sm90ELb0ELb1ELb0ELb1ELb1ELb0ELb0ELb0ELb0ELb1ELb1ELb0EEENS1_21CollectiveEpilogueFwdINS6_IJSA_NS7_ILi512EEESA_EEES9_SC_SE_Li256ELb1ELb1ELb1ELb0EEENS1_36VarlenDynamicPersistentTileSchedulerILi64ELi64ELi256ELi128ELb1ELb1ELb1ELb1ELb0ELb1EEEEEEEEEvNT_6ParamsE)
        /*004c*/ 	.short	0x0380
        /*004e*/ 	.short	0x0a80


	//----- nvinfo : EIATTR_SW_WAR
	.align		4
.L_224:
        /*0050*/ 	.byte	0x04, 0x36
        /*0052*/ 	.short	(.L_226 - .L_225)
.L_225:
        /*0054*/ 	.word	0x00000008
.L_226:


//--------------------- .nv.info._ZN7cutlass13device_kernelIN5flash11enable_sm90INS1_16FlashAttnFwdSm90INS1_25CollectiveMainloopFwdSm90ILi2EN4cute5tupleIJNS5_1CILi1EEES8_S8_EEENS6_IJNS7_ILi64EEESA_SA_EEELi512ENS_10bfloat16_tEfNS_4arch4Sm90ELb0ELb1ELb0ELb1ELb1ELb1ELb0ELb0ELb0ELb1ELb1ELb0EEENS1_21CollectiveEpilogueFwdINS6_IJSA_NS7_ILi512EEESA_EEES9_SC_SE_Li256ELb1ELb1ELb1ELb0EEENS1_36VarlenDynamicPersistentTileSchedulerILi64ELi64ELi256ELi128ELb1ELb1ELb1ELb1ELb0ELb1EEEEEEEEEvNT_6ParamsE --------------------------
	.section	.nv.info._ZN7cutlass13device_kernelIN5flash11enable_sm90INS1_16FlashAttnFwdSm90INS1_25CollectiveMainloopFwdSm90ILi2EN4cute5tupleIJNS5_1CILi1EEES8_S8_EEENS6_IJNS7_ILi64EEESA_SA_EEELi512ENS_10bfloat16_tEfNS_4arch4Sm90ELb0ELb1ELb0ELb1ELb1ELb1ELb0ELb0ELb0ELb1ELb1ELb0EEENS1_21CollectiveEpilogueFwdINS6_IJSA_NS7_ILi512EEESA_EEES9_SC_SE_Li256ELb1ELb1ELb1ELb0EEENS1_36VarlenDynamicPersistentTileSchedulerILi64ELi64ELi256ELi128ELb1ELb1ELb1ELb1ELb0ELb1EEEEEEEEEvNT_6ParamsE,"",@"SHT_CUDA_INFO"
	.sectionflags	@""
	.align	4


	//----- nvinfo : EIATTR_CUDA_API_VERSION
	.align		4
        /*0000*/ 	.byte	0x04, 0x37
        /*0002*/ 	.short	(.L_228 - .L_227)
.L_227:
        /*0004*/ 	.word	0x00000082


	//----- nvinfo : EIATTR_KPARAM_INFO
	.align		4
.L_228:
        /*0008*/ 	.byte	0x04, 0x17
        /*000a*/ 	.short	(.L_230 - .L_229)
.L_229:
        /*000c*/ 	.word	0x00000000
        /*0010*/ 	.short	0x0000
        /*0012*/ 	.short	0x0000
        /*0014*/ 	.byte	0x00, 0xf0, 0x01, 0x2a


	//----- nvinfo : EIATTR_SPARSE_MMA_MASK
	.align		4
.L_230:
        /*0018*/ 	.byte	0x03, 0x50
        /*001a*/ 	.short	0x0000


	//----- nvinfo : EIATTR_MAXREG_COUNT
	.align		4
        /*001c*/ 	.byte	0x03, 0x1b
        /*001e*/ 	.short	0x00a8


	//----- nvinfo : EIATTR_MERCURY_ISA_VERSION
	.align		4
        /*0020*/ 	.byte	0x03, 0x5f
        /*0022*/ 	.short	0x0101


	//----- nvinfo : EIATTR_VRC_CTA_INIT_COUNT
	.align		4
        /*0024*/ 	.byte	0x02, 0x4a
	.zero		1
	.zero		1


	//----- nvinfo : EIATTR_EXIT_INSTR_OFFSETS
	.align		4
        /*0028*/ 	.byte	0x04, 0x1c
        /*002a*/ 	.short	(.L_232 - .L_231)


	//   ....[0]....
.L_231:
        /*002c*/ 	.word	0x00000010


	//----- nvinfo : EIATTR_MAX_THREADS
	.align		4
.L_232:
        /*0030*/ 	.byte	0x04, 0x05
        /*0032*/ 	.short	(.L_234 - .L_233)
.L_233:
        /*0034*/ 	.word	0x00000180
        /*0038*/ 	.word	0x00000001
        /*003c*/ 	.word	0x00000001


	//----- nvinfo : EIATTR_CBANK_PARAM_SIZE
	.align		4
.L_234:
        /*0040*/ 	.byte	0x03, 0x19
        /*0042*/ 	.short	0x0a80


	//----- nvinfo : EIATTR_PARAM_CBANK
	.align		4
        /*0044*/ 	.byte	0x04, 0x0a
        /*0046*/ 	.short	(.L_236 - .L_235)
	.align		4
.L_235:
        /*0048*/ 	.word	index@(.nv.constant0._ZN7cutlass13device_kernelIN5flash11enable_sm90INS1_16FlashAttnFwdSm90INS1_25CollectiveMainloopFwdSm90ILi2EN4cute5tupleIJNS5_1CILi1EEES8_S8_EEENS6_IJNS7_ILi64EEESA_SA_EEELi512ENS_10bfloat16_tEfNS_4arch4Sm90ELb0ELb1ELb0ELb1ELb1ELb1ELb0ELb0ELb0ELb1ELb1ELb0EEENS1_21CollectiveEpilogueFwdINS6_IJSA_NS7_ILi512EEESA_EEES9_SC_SE_Li256ELb1ELb1ELb1ELb0EEENS1_36VarlenDynamicPersistentTileSchedulerILi64ELi64ELi256ELi128ELb1ELb1ELb1ELb1ELb0ELb1EEEEEEEEEvNT_6ParamsE)
        /*004c*/ 	.short	0x0380
        /*004e*/ 	.short	0x0a80


	//----- nvinfo : EIATTR_SW_WAR
	.align		4
.L_236:
        /*0050*/ 	.byte	0x04, 0x36
        /*0052*/ 	.short	(.L_238 - .L_237)
.L_237:
        /*0054*/ 	.word	0x00000008
.L_238:


//--------------------- .nv.info._ZN7cutlass13device_kernelIN5flash11enable_sm90INS1_16FlashAttnFwdSm90INS1_25CollectiveMainloopFwdSm90ILi2EN4cute5tupleIJNS5_1CILi1EEES8_S8_EEENS6_IJNS7_ILi64EEESA_SA_EEELi512ENS_10bfloat16_tEfNS_4arch4Sm90ELb0ELb1ELb0ELb1ELb1ELb0ELb1ELb0ELb0ELb1ELb1ELb0EEENS1_21CollectiveEpilogueFwdINS6_IJSA_NS7_ILi512EEESA_EEES9_SC_SE_Li256ELb1ELb1ELb1ELb0EEENS1_36VarlenDynamicPersistentTileSchedulerILi64ELi64ELi256ELi128ELb1ELb1ELb1ELb1ELb0ELb1EEEEEEEEEvNT_6ParamsE --------------------------
	.section	.nv.info._ZN7cutlass13device_kernelIN5flash11enable_sm90INS1_16FlashAttnFwdSm90INS1_25CollectiveMainloopFwdSm90ILi2EN4cute5tupleIJNS5_1CILi1EEES8_S8_EEENS6_IJNS7_ILi64EEESA_SA_EEELi512ENS_10bfloat16_tEfNS_4arch4Sm90ELb0ELb1ELb0ELb1ELb1ELb0ELb1ELb0ELb0ELb1ELb1ELb0EEENS1_21CollectiveEpilogueFwdINS6_IJSA_NS7_ILi512EEESA_EEES9_SC_SE_Li256ELb1ELb1ELb1ELb0EEENS1_36VarlenDynamicPersistentTileSchedulerILi64ELi64ELi256ELi128ELb1ELb1ELb1ELb1ELb0ELb1EEEEEEEEEvNT_6ParamsE,"",@"SHT_CUDA_INFO"
	.sectionflags	@""
	.align	4


	//----- nvinfo : EIATTR_CUDA_API_VERSION
	.align		4
        /*0000*/ 	.byte	0x04, 0x37
        /*0002*/ 	.short	(.L_240 - .L_239)
.L_239:
        /*0004*/ 	.word	0x00000082


	//----- nvinfo : EIATTR_KPARAM_INFO
	.align		4
.L_240:
        /*0008*/ 	.byte	0x04, 0x17
        /*000a*/ 	.short	(.L_242 - .L_241)
.L_241:
        /*000c*/ 	.word	0x00000000
        /*0010*/ 	.short	0x0000
        /*0012*/ 	.short	0x0000
        /*0014*/ 	.byte	0x00, 0xf0, 0x01, 0x2e


	//----- nvinfo : EIATTR_SPARSE_MMA_MASK
	.align		4
.L_242:
        /*0018*/ 	.byte	0x03, 0x50
        /*001a*/ 	.short	0x0000


	//----- nvinfo : EIATTR_MAXREG_COUNT
	.align		4
        /*001c*/ 	.byte	0x03, 0x1b
        /*001e*/ 	.short	0x00a8


	//----- nvinfo : EIATTR_MERCURY_ISA_VERSION
	.align		4
        /*0020*/ 	.byte	0x03, 0x5f
        /*0022*/ 	.short	0x0101


	//----- nvinfo : EIATTR_VRC_CTA_INIT_COUNT
	.align		4
        /*0024*/ 	.byte	0x02, 0x4a
	.zero		1
	.zero		1


	//----- nvinfo : EIATTR_EXIT_INSTR_OFFSETS
	.align		4
        /*0028*/ 	.byte	0x04, 0x1c
        /*002a*/ 	.short	(.L_244 - .L_243)


	//   ....[0]....
.L_243:
        /*002c*/ 	.word	0x00000010


	//----- nvinfo : EIATTR_MAX_THREADS
	.align		4
.L_244:
        /*0030*/ 	.byte	0x04, 0x05
        /*0032*/ 	.short	(.L_246 - .L_245)
.L_245:
        /*0034*/ 	.word	0x00000180
        /*0038*/ 	.word	0x00000001
        /*003c*/ 	.word	0x00000001


	//----- nvinfo : EIATTR_CBANK_PARAM_SIZE
	.align		4
.L_246:
        /*0040*/ 	.byte	0x03, 0x19
        /*0042*/ 	.short	0x0b80


	//----- nvinfo : EIATTR_PARAM_CBANK
	.align		4
        /*0044*/ 	.byte	0x04, 0x0a
        /*0046*/ 	.short	(.L_248 - .L_247)
	.align		4
.L_247:
        /*0048*/ 	.word	index@(.nv.constant0._ZN7cutlass13device_kernelIN5flash11enable_sm90INS1_16FlashAttnFwdSm90INS1_25CollectiveMainloopFwdSm90ILi2EN4cute5tupleIJNS5_1CILi1EEES8_S8_EEENS6_IJNS7_ILi64EEESA_SA_EEELi512ENS_10bfloat16_tEfNS_4arch4Sm90ELb0ELb1ELb0ELb1ELb1ELb0ELb1ELb0ELb0ELb1ELb1ELb0EEENS1_21CollectiveEpilogueFwdINS6_IJSA_NS7_ILi512EEESA_EEES9_SC_SE_Li256ELb1ELb1ELb1ELb0EEENS1_36VarlenDynamicPersistentTileSchedulerILi64ELi64ELi256ELi128ELb1ELb1ELb1ELb1ELb0ELb1EEEEEEEEEvNT_6ParamsE)
        /*004c*/ 	.short	0x0380
        /*004e*/ 	.short	0x0b80


	//----- nvinfo : EIATTR_SW_WAR
	.align		4
.L_248:
        /*0050*/ 	.byte	0x04, 0x36
        /*0052*/ 	.short	(.L_250 - .L_249)
.L_249:
        /*0054*/ 	.word	0x00000008
.L_250:


//--------------------- .nv.info._ZN7cutlass13device_kernelIN5flash11enable_sm90INS1_16FlashAttnFwdSm90INS1_25CollectiveMainloopFwdSm90ILi2EN4cute5tupleIJNS5_1CILi1EEES8_S8_EEENS6_IJNS7_ILi64EEESA_SA_EEELi512ENS_10bfloat16_tEfNS_4arch4Sm90ELb0ELb1ELb0ELb1ELb1ELb1ELb1ELb0ELb0ELb1ELb1ELb0EEENS1_21CollectiveEpilogueFwdINS6_IJSA_NS7_ILi512EEESA_EEES9_SC_SE_Li256ELb1ELb1ELb1ELb0EEENS1_36VarlenDynamicPersistentTileSchedulerILi64ELi64ELi256ELi128ELb1ELb1ELb1ELb1ELb0ELb1EEEEEEEEEvNT_6ParamsE --------------------------
	.section	.nv.info._ZN7cutlass13device_kernelIN5flash11enable_sm90INS1_16FlashAttnFwdSm90INS1_25CollectiveMainloopFwdSm90ILi2EN4cute5tupleIJNS5_1CILi1EEES8_S8_EEENS6_IJNS7_ILi64EEESA_SA_EEELi512ENS_10bfloat16_tEfNS_4arch4Sm90ELb0ELb1ELb0ELb1ELb1ELb1ELb1ELb0ELb0ELb1ELb1ELb0EEENS1_21CollectiveEpilogueFwdINS6_IJSA_NS7_ILi512EEESA_EEES9_SC_SE_Li256ELb1ELb1ELb1ELb0EEENS1_36VarlenDynamicPersistentTileSchedulerILi64ELi64ELi256ELi128ELb1ELb1ELb1ELb1ELb0ELb1EEEEEEEEEvNT_6ParamsE,"",@"SHT_CUDA_INFO"
	.sectionflags	@""
	.align	4


	//----- nvinfo : EIATTR_CUDA_API_VERSION
	.align		4
        /*0000*/ 	.byte	0x04, 0x37
        /*0002*/ 	.short	(.L_252 - .L_251)
.L_251:
        /*0004*/ 	.word	0x00000082


	//----- nvinfo : EIATTR_KPARAM_INFO
	.align		4
.L_252:
        /*0008*/ 	.byte	0x04, 0x17
        /*000a*/ 	.short	(.L_254 - .L_253)
.L_253:
        /*000c*/ 	.word	0x00000000
        /*0010*/ 	.short	0x0000
        /*0012*/ 	.short	0x0000
        /*0014*/ 	.byte	0x00, 0xf0, 0x01, 0x2e


	//----- nvinfo : EIATTR_SPARSE_MMA_MASK
	.align		4
.L_254:
        /*0018*/ 	.byte	0x03, 0x50
        /*001a*/ 	.short	0x0000


	//----- nvinfo : EIATTR_MAXREG_COUNT
	.align		4
        /*001c*/ 	.byte	0x03, 0x1b
        /*001e*/ 	.short	0x00a8


	//----- nvinfo : EIATTR_MERCURY_ISA_VERSION
	.align		4
        /*0020*/ 	.byte	0x03, 0x5f
        /*0022*/ 	.short	0x0101


	//----- nvinfo : EIATTR_VRC_CTA_INIT_COUNT
	.align		4
        /*0024*/ 	.byte	0x02, 0x4a
	.zero		1
	.zero		1


	//----- nvinfo : EIATTR_EXIT_INSTR_OFFSETS
	.align		4
        /*0028*/ 	.byte	0x04, 0x1c
        /*002a*/ 	.short	(.L_256 - .L_255)


	//   ....[0]....
.L_255:
        /*002c*/ 	.word	0x00000010


	//----- nvinfo : EIATTR_MAX_THREADS
	.align		4
.L_256:
        /*0030*/ 	.byte	0x04, 0x05
        /*0032*/ 	.short	(.L_258 - .L_257)
.L_257:
        /*0034*/ 	.word	0x00000180
        /*0038*/ 	.word	0x00000001
        /*003c*/ 	.word	0x00000001


	//----- nvinfo : EIATTR_CBANK_PARAM_SIZE
	.align		4
.L_258:
        /*0040*/ 	.byte	0x03, 0x19
        /*0042*/ 	.short	0x0b80


	//----- nvinfo : EIATTR_PARAM_CBANK
	.align		4
        /*0044*/ 	.byte	0x04, 0x0a
        /*0046*/ 	.short	(.L_260 - .L_259)
	.align		4
.L_259:
        /*0048*/ 	.word	index@(.nv.constant0._ZN7cutlass13device_kernelIN5flash11enable_sm90INS1_16FlashAttnFwdSm90INS1_25CollectiveMainloopFwdSm90ILi2EN4cute5tupleIJNS5_1CILi1EEES8_S8_EEENS6_IJNS7_ILi64EEESA_SA_EEELi512ENS_10bfloat16_tEfNS_4arch4Sm90ELb0ELb1ELb0ELb1ELb1ELb1ELb1ELb0ELb0ELb1ELb1ELb0EEENS1_21CollectiveEpilogueFwdINS6_IJSA_NS7_ILi512EEESA_EEES9_SC_SE_Li256ELb1ELb1ELb1ELb0EEENS1_36VarlenDynamicPersistentTileSchedulerILi64ELi64ELi256ELi128ELb1ELb1ELb1ELb1ELb0ELb1EEEEEEEEEvNT_6ParamsE)
        /*004c*/ 	.short	0x0380
        /*004e*/ 	.short	0x0b80


	//----- nvinfo : EIATTR_SW_WAR
	.align		4
.L_260:
        /*0050*/ 	.byte	0x04, 0x36
        /*0052*/ 	.short	(.L_262 - .L_261)
.L_261:
        /*0054*/ 	.word	0x00000008
.L_262:


//--------------------- .nv.info._ZN7cutlass13device_kernelIN5flash11enable_sm90INS1_16FlashAttnFwdSm90INS1_25CollectiveMainloopFwdSm90ILi2EN4cute5tupleIJNS5_1CILi1EEES8_S8_EEENS6_IJNS7_ILi64EEESA_SA_EEELi512ENS_10bfloat16_tEfNS_4arch4Sm90ELb1ELb0ELb0ELb0ELb1ELb0ELb0ELb0ELb0ELb1ELb1ELb0EEENS1_21CollectiveEpilogueFwdINS6_IJSA_NS7_ILi512EEESA_EEES9_SC_SE_Li256ELb0ELb1ELb1ELb0EEENS1_19SingleTileSchedulerILb0ELb1ELb1ELi64EEEEEEEEEvNT_6ParamsE --------------------------
	.section	.nv.info._ZN7cutlass13device_kernelIN5flash11enable_sm90INS1_16FlashAttnFwdSm90INS1_25CollectiveMainloopFwdSm90ILi2EN4cute5tupleIJNS5_1CILi1EEES8_S8_EEENS6_IJNS7_ILi64EEESA_SA_EEELi512ENS_10bfloat16_tEfNS_4arch4Sm90ELb1ELb0ELb0ELb0ELb1ELb0ELb0ELb0ELb0ELb1ELb1ELb0EEENS1_21CollectiveEpilogueFwdINS6_IJSA_NS7_ILi512EEESA_EEES9_SC_SE_Li256ELb0ELb1ELb1ELb0EEENS1_19SingleTileSchedulerILb0ELb1ELb1ELi64EEEEEEEEEvNT_6ParamsE,"",@"SHT_CUDA_INFO"
	.sectionflags	@""
	.align	4


	//----- nvinfo : EIATTR_CUDA_API_VERSION
	.align		4
        /*0000*/ 	.byte	0x04, 0x37
        /*0002*/ 	.short	(.L_264 - .L_263)
.L_263:
        /*0004*/ 	.word	0x00000082


	//----- nvinfo : EIATTR_KPARAM_INFO
	.align		4
.L_264:
        /*0008*/ 	.byte	0x04, 0x17
        /*000a*/ 	.short	(.L_266 - .L_265)
.L_265:
        /*000c*/ 	.word	0x00000000
        /*0010*/ 	.short	0x0000
        /*0012*/ 	.short	0x0000
        /*0014*/ 	.byte	0x00, 0xf0, 0x01, 0x28


	//----- nvinfo : EIATTR_SPARSE_MMA_MASK
	.align		4
.L_266:
        /*0018*/ 	.byte	0x03, 0x50
        /*001a*/ 	.short	0x0000


	//----- nvinfo : EIATTR_MAXREG_COUNT
	.align		4
        /*001c*/ 	.byte	0x03, 0x1b
        /*001e*/ 	.short	0x00a8


	//----- nvinfo : EIATTR_MERCURY_ISA_VERSION
	.align		4
        /*0020*/ 	.byte	0x03, 0x5f
        /*0022*/ 	.short	0x0101


	//----- nvinfo : EIATTR_VRC_CTA_INIT_COUNT
	.align		4
        /*0024*/ 	.byte	0x02, 0x4a
	.zero		1
	.zero		1


	//----- nvinfo : EIATTR_EXIT_INSTR_OFFSETS
	.align		4
        /*0028*/ 	.byte	0x04, 0x1c
        /*002a*/ 	.short	(.L_268 - .L_267)


	//   ....[0]....
.L_267:
        /*002c*/ 	.word	0x00000010


	//----- nvinfo : EIATTR_MAX_THREADS
	.align		4
.L_268:
        /*0030*/ 	.byte	0x04, 0x05
        /*0032*/ 	.short	(.L_270 - .L_269)
.L_269:
        /*0034*/ 	.word	0x00000180
        /*0038*/ 	.word	0x00000001
        /*003c*/ 	.word	0x00000001


	//----- nvinfo : EIATTR_CBANK_PARAM_SIZE
	.align		4
.L_270:
        /*0040*/ 	.byte	0x03, 0x19
        /*0042*/ 	.short	0x0a00


	//----- nvinfo : EIATTR_PARAM_CBANK
	.align		4
        /*0044*/ 	.byte	0x04, 0x0a
        /*0046*/ 	.short	(.L_272 - .L_271)
	.align		4
.L_271:
        /*0048*/ 	.word	index@(.nv.constant0._ZN7cutlass13device_kernelIN5flash11enable_sm90INS1_16FlashAttnFwdSm90INS1_25CollectiveMainloopFwdSm90ILi2EN4cute5tupleIJNS5_1CILi1EEES8_S8_EEENS6_IJNS7_ILi64EEESA_SA_EEELi512ENS_10bfloat16_tEfNS_4arch4Sm90ELb1ELb0ELb0ELb0ELb1ELb0ELb0ELb0ELb0ELb1ELb1ELb0EEENS1_21CollectiveEpilogueFwdINS6_IJSA_NS7_ILi512EEESA_EEES9_SC_SE_Li256ELb0ELb1ELb1ELb0EEENS1_19SingleTileSchedulerILb0ELb1ELb1ELi64EEEEEEEEEvNT_6ParamsE)
        /*004c*/ 	.short	0x0380
        /*004e*/ 	.short	0x0a00


	//----- nvinfo : EIATTR_SW_WAR
	.align		4
.L_272:
        /*0050*/ 	.byte	0x04, 0x36
        /*0052*/ 	.short	(.L_274 - .L_273)
.L_273:
        /*0054*/ 	.word	0x00000008
.L_274:


//--------------------- .nv.info._ZN7cutlass13device_kernelIN5flash11enable_sm90INS1_16FlashAttnFwdSm90INS1_25CollectiveMainloopFwdSm90ILi2EN4cute5tupleIJNS5_1CILi1EEES8_S8_EEENS6_IJNS7_ILi64EEESA_SA_EEELi512ENS_10bfloat16_tEfNS_4arch4Sm90ELb1ELb0ELb0ELb0ELb1ELb0ELb1ELb0ELb0ELb1ELb1ELb0EEENS1_21CollectiveEpilogueFwdINS6_IJSA_NS7_ILi512EEESA_EEES9_SC_SE_Li256ELb0ELb1ELb1ELb0EEENS1_19SingleTileSchedulerILb0ELb1ELb1ELi64EEEEEEEEEvNT_6ParamsE --------------------------
	.section	.nv.info._ZN7cutlass13device_kernelIN5flash11enable_sm90INS1_16FlashAttnFwdSm90INS1_25CollectiveMainloopFwdSm90ILi2EN4cute5tupleIJNS5_1CILi1EEES8_S8_EEENS6_IJNS7_ILi64EEESA_SA_EEELi512ENS_10bfloat16_tEfNS_4arch4Sm90ELb1ELb0ELb0ELb0ELb1ELb0ELb1ELb0ELb0ELb1ELb1ELb0EEENS1_21CollectiveEpilogueFwdINS6_IJSA_NS7_ILi512EEESA_EEES9_SC_SE_Li256ELb0ELb1ELb1ELb0EEENS1_19SingleTileSchedulerILb0ELb1ELb1ELi64EEEEEEEEEvNT_6ParamsE,"",@"SHT_CUDA_INFO"
	.sectionflags	@""
	.align	4


	//----- nvinfo : EIATTR_CUDA_API_VERSION
	.align		4
        /*0000*/ 	.byte	0x04, 0x37
        /*0002*/ 	.short	(.L_276 - .L_275)
.L_275:
        /*0004*/ 	.word	0x00000082


	//----- nvinfo : EIATTR_KPARAM_INFO
	.align		4
.L_276:
        /*0008*/ 	.byte	0x04, 0x17
        /*000a*/ 	.short	(.L_278 - .L_277)
.L_277:
        /*000c*/ 	.word	0x00000000
        /*0010*/ 	.short	0x0000
        /*0012*/ 	.short	0x0000
        /*0014*/ 	.byte	0x00, 0xf0, 0x01, 0x2c


	//----- nvinfo : EIATTR_SPARSE_MMA_MASK
	.align		4
.L_278:
        /*0018*/ 	.byte	0x03, 0x50
        /*001a*/ 	.short	0x0000


	//----- nvinfo : EIATTR_MAXREG_COUNT
	.align		4
        /*001c*/ 	.byte	0x03, 0x1b
        /*001e*/ 	.short	0x00a8


	//----- nvinfo : EIATTR_MERCURY_ISA_VERSION
	.align		4
        /*0020*/ 	.byte	0x03, 0x5f
        /*0022*/ 	.short	0x0101


	//----- nvinfo : EIATTR_VRC_CTA_INIT_COUNT
	.align		4
        /*0024*/ 	.byte	0x02, 0x4a
	.zero		1
	.zero		1


	//----- nvinfo : EIATTR_EXIT_INSTR_OFFSETS
	.align		4
        /*0028*/ 	.byte	0x04, 0x1c
        /*002a*/ 	.short	(.L_280 - .L_279)


	//   ....[0]....
.L_279:
        /*002c*/ 	.word	0x00000010


	//----- nvinfo : EIATTR_MAX_THREADS
	.align		4
.L_280:
        /*0030*/ 	.byte	0x04, 0x05
        /*0032*/ 	.short	(.L_282 - .L_281)
.L_281:
        /*0034*/ 	.word	0x00000180
        /*0038*/ 	.word	0x00000001
        /*003c*/ 	.word	0x00000001


	//----- nvinfo : EIATTR_CBANK_PARAM_SIZE
	.align		4
.L_282:
        /*0040*/ 	.byte	0x03, 0x19
        /*0042*/ 	.short	0x0b00


	//----- nvinfo : EIATTR_PARAM_CBANK
	.align		4
        /*0044*/ 	.byte	0x04, 0x0a
        /*0046*/ 	.short	(.L_284 - .L_283)
	.align		4
.L_283:
        /*0048*/ 	.word	index@(.nv.constant0._ZN7cutlass13device_kernelIN5flash11enable_sm90INS1_16FlashAttnFwdSm90INS1_25CollectiveMainloopFwdSm90ILi2EN4cute5tupleIJNS5_1CILi1EEES8_S8_EEENS6_IJNS7_ILi64EEESA_SA_EEELi512ENS_10bfloat16_tEfNS_4arch4Sm90ELb1ELb0ELb0ELb0ELb1ELb0ELb1ELb0ELb0ELb1ELb1ELb0EEENS1_21CollectiveEpilogueFwdINS6_IJSA_NS7_ILi512EEESA_EEES9_SC_SE_Li256ELb0ELb1ELb1ELb0EEENS1_19SingleTileSchedulerILb0ELb1ELb1ELi64EEEEEEEEEvNT_6ParamsE)
        /*004c*/ 	.short	0x0380
        /*004e*/ 	.short	0x0b00


	//----- nvinfo : EIATTR_SW_WAR
	.align		4
.L_284:
        /*0050*/ 	.byte	0x04, 0x36
        /*0052*/ 	.short	(.L_286 - .L_285)
.L_285:
        /*0054*/ 	.word	0x00000008
.L_286:


//--------------------- .nv.info._ZN7cutlass13device_kernelIN5flash11enable_sm90INS1_16FlashAttnFwdSm90INS1_25CollectiveMainloopFwdSm90ILi2EN4cute5tupleIJNS5_1CILi1EEES8_S8_EEENS6_IJNS7_ILi64EEESA_SA_EEELi512ENS_10bfloat16_tEfNS_4arch4Sm90ELb1ELb0ELb0ELb1ELb1ELb0ELb0ELb0ELb0ELb1ELb1ELb0EEENS1_21CollectiveEpilogueFwdINS6_IJSA_NS7_ILi512EEESA_EEES9_SC_SE_Li256ELb1ELb1ELb1ELb0EEENS1_36VarlenDynamicPersistentTileSchedulerILi64ELi64ELi256ELi128ELb1ELb1ELb1ELb1ELb1ELb1EEEEEEEEEvNT_6ParamsE --------------------------
	.section	.nv.info._ZN7cutlass13device_kernelIN5flash11enable_sm90INS1_16FlashAttnFwdSm90INS1_25CollectiveMainloopFwdSm90ILi2EN4cute5tupleIJNS5_1CILi1EEES8_S8_EEENS6_IJNS7_ILi64EEESA_SA_EEELi512ENS_10bfloat16_tEfNS_4arch4Sm90ELb1ELb0ELb0ELb1ELb1ELb0ELb0ELb0ELb0ELb1ELb1ELb0EEENS1_21CollectiveEpilogueFwdINS6_IJSA_NS7_ILi512EEESA_EEES9_SC_SE_Li256ELb1ELb1ELb1ELb0EEENS1_36VarlenDynamicPersistentTileSchedulerILi64ELi64ELi256ELi128ELb1ELb1ELb1ELb1ELb1ELb1EEEEEEEEEvNT_6ParamsE,"",@"SHT_CUDA_INFO"
	.sectionflags	@""
	.align	4


	//----- nvinfo : EIATTR_CUDA_API_VERSION
	.align		4
        /*0000*/ 	.byte	0x04, 0x37
        /*0002*/ 	.short	(.L_288 - .L_287)
.L_287:
        /*0004*/ 	.word	0x00000082


	//----- nvinfo : EIATTR_KPARAM_INFO
	.align		4
.L_288:
        /*0008*/ 	.byte	0x04, 0x17
        /*000a*/ 	.short	(.L_290 - .L_289)
.L_289:
        /*000c*/ 	.word	0x00000000
        /*0010*/ 	.short	0x0000
        /*0012*/ 	.short	0x0000
        /*0014*/ 	.byte	0x00, 0xf0, 0x01, 0x2a


	//----- nvinfo : EIATTR_SPARSE_MMA_MASK
	.align		4
.L_290:
        /*0018*/ 	.byte	0x03, 0x50
        /*001a*/ 	.short	0x0000


	//----- nvinfo : EIATTR_MAXREG_COUNT
	.align		4
        /*001c*/ 	.byte	0x03, 0x1b
        /*001e*/ 	.short	0x00a8


	//----- nvinfo : EIATTR_MERCURY_ISA_VERSION
	.align		4
        /*0020*/ 	.byte	0x03, 0x5f
        /*0022*/ 	.short	0x0101


	//----- nvinfo : EIATTR_VRC_CTA_INIT_COUNT
	.align		4
        /*0024*/ 	.byte	0x02, 0x4a
	.zero		1
	.zero		1


	//----- nvinfo : EIATTR_EXIT_INSTR_OFFSETS
	.align		4
        /*0028*/ 	.byte	0x04, 0x1c
        /*002a*/ 	.short	(.L_292 - .L_291)


	//   ....[0]....
.L_291:
        /*002c*/ 	.word	0x00000010


	//----- nvinfo : EIATTR_MAX_THREADS
	.align		4
.L_292:
        /*0030*/ 	.byte	0x04, 0x05
        /*0032*/ 	.short	(.L_294 - .L_293)
.L_293:
        /*0034*/ 	.word	0x00000180
        /*0038*/ 	.word	0x00000001
        /*003c*/ 	.word	0x00000001


	//----- nvinfo : EIATTR_CBANK_PARAM_SIZE
	.align		4
.L_294:
        /*0040*/ 	.byte	0x03, 0x19
        /*0042*/ 	.short	0x0a80


	//----- nvinfo : EIATTR_PARAM_CBANK
	.align		4
        /*0044*/ 	.byte	0x04, 0x0a
        /*0046*/ 	.short	(.L_296 - .L_295)
	.align		4
.L_295:
        /*0048*/ 	.word	index@(.nv.constant0._ZN7cutlass13device_kernelIN5flash11enable_sm90INS1_16FlashAttnFwdSm90INS1_25CollectiveMainloopFwdSm90ILi2EN4cute5tupleIJNS5_1CILi1EEES8_S8_EEENS6_IJNS7_ILi64EEESA_SA_EEELi512ENS_10bfloat16_tEfNS_4arch4Sm90ELb1ELb0ELb0ELb1ELb1ELb0ELb0ELb0ELb0ELb1ELb1ELb0EEENS1_21CollectiveEpilogueFwdINS6_IJSA_NS7_ILi512EEESA_EEES9_SC_SE_Li256ELb1ELb1ELb1ELb0EEENS1_36VarlenDynamicPersistentTileSchedulerILi64ELi64ELi256ELi128ELb1ELb1ELb1ELb1ELb1ELb1EEEEEEEEEvNT_6ParamsE)
        /*004c*/ 	.short	0x0380
        /*004e*/ 	.short	0x0a80


	//----- nvinfo : EIATTR_SW_WAR
	.align		4
.L_296:
        /*0050*/ 	.byte	0x04, 0x36
        /*0052*/ 	.short	(.L_298 - .L_297)
.L_297:
        /*0054*/ 	.word	0x00000008
.L_298:


//--------------------- .nv.info._ZN7cutlass13device_kernelIN5flash11enable_sm90INS1_16FlashAttnFwdSm90INS1_25CollectiveMainloopFwdSm90ILi2EN4cute5tupleIJNS5_1CILi1EEES8_S8_EEENS6_IJNS7_ILi64EEESA_SA_EEELi512ENS_10bfloat16_tEfNS_4arch4Sm90ELb1ELb0ELb0ELb1ELb1ELb1ELb0ELb0ELb0ELb1ELb1ELb0EEENS1_21CollectiveEpilogueFwdINS6_IJSA_NS7_ILi512EEESA_EEES9_SC_SE_Li256ELb1ELb1ELb1ELb0EEENS1_36VarlenDynamicPersistentTileSchedulerILi64ELi64ELi256ELi128ELb1ELb1ELb1ELb1ELb1ELb1EEEEEEEEEvNT_6ParamsE --------------------------
	.section	.nv.info._ZN7cutlass13device_kernelIN5flash11enable_sm90INS1_16FlashAttnFwdSm90INS1_25CollectiveMainloopFwdSm90ILi2EN4cute5tupleIJNS5_1CILi1EEES8_S8_EEENS6_IJNS7_ILi64EEESA_SA_EEELi512ENS_10bfloat16_tEfNS_4arch4Sm90ELb1ELb0ELb0ELb1ELb1ELb1ELb0ELb0ELb0ELb1ELb1ELb0EEENS1_21CollectiveEpilogueFwdINS6_IJSA_NS7_ILi512EEESA_EEES9_SC_SE_Li256ELb1ELb1ELb1ELb0EEENS1_36VarlenDynamicPersistentTileSchedulerILi64ELi64ELi256ELi128ELb1ELb1ELb1ELb1ELb1ELb1EEEEEEEEEvNT_6ParamsE,"",@"SHT_CUDA_INFO"
	.sectionflags	@""
	.align	4


	//----- nvinfo : EIATTR_CUDA_API_VERSION
	.align		4
        /*0000*/ 	.byte	0x04, 0x37
        /*0002*/ 	.short	(.L_300 - .L_299)
.L_299:
        /*0004*/ 	.word	0x00000082


	//----- nvinfo : EIATTR_KPARAM_INFO
	.align		4
.L_300:
        /*0008*/ 	.byte	0x04, 0x17
        /*000a*/ 	.short	(.L_302 - .L_301)
.L_301:
        /*000c*/ 	.word	0x00000000
        /*0010*/ 	.short	0x0000
        /*0012*/ 	.short	0x0000
        /*0014*/ 	.byte	0x00, 0xf0, 0x01, 0x2a


	//----- nvinfo : EIATTR_SPARSE_MMA_MASK
	.align		4
.L_302:
        /*0018*/ 	.byte	0x03, 0x50
        /*001a*/ 	.short	0x0000


	//----- nvinfo : EIATTR_MAXREG_COUNT
	.align		4
        /*001c*/ 	.byte	0x03, 0x1b
        /*001e*/ 	.short	0x00a8


	//----- nvinfo : EIATTR_MERCURY_ISA_VERSION
	.align		4
        /*0020*/ 	.byte	0x03, 0x5f
        /*0022*/ 	.short	0x0101


	//----- nvinfo : EIATTR_VRC_CTA_INIT_COUNT
	.align		4
        /*0024*/ 	.byte	0x02, 0x4a
	.zero		1
	.zero		1


	//----- nvinfo : EIATTR_EXIT_INSTR_OFFSETS
	.align		4
        /*0028*/ 	.byte	0x04, 0x1c
        /*002a*/ 	.short	(.L_304 - .L_303)


	//   ....[0]....
.L_303:
        /*002c*/ 	.word	0x00000010


	//----- nvinfo : EIATTR_MAX_THREADS
	.align		4
.L_304:
        /*0030*/ 	.byte	0x04, 0x05
        /*0032*/ 	.short	(.L_306 - .L_305)
.L_305:
        /*0034*/ 	.word	0x00000180
        /*0038*/ 	.word	0x00000001
        /*003c*/ 	.word	0x00000001


	//----- nvinfo : EIATTR_CBANK_PARAM_SIZE
	.align		4
.L_306:
        /*0040*/ 	.byte	0x03, 0x19
        /*0042*/ 	.short	0x0a80


	//----- nvinfo : EIATTR_PARAM_CBANK
	.align		4
        /*0044*/ 	.byte	0x04, 0x0a
        /*0046*/ 	.short	(.L_308 - .L_307)
	.align		4
.L_307:
        /*0048*/ 	.word	index@(.nv.constant0._ZN7cutlass13device_kernelIN5flash11enable_sm90INS1_16FlashAttnFwdSm90INS1_25CollectiveMainloopFwdSm90ILi2EN4cute5tupleIJNS5_1CILi1EEES8_S8_EEENS6_IJNS7_ILi64EEESA_SA_EEELi512ENS_10bfloat16_tEfNS_4arch4Sm90ELb1ELb0ELb0ELb1ELb1ELb1ELb0ELb0ELb0ELb1ELb1ELb0EEENS1_21CollectiveEpilogueFwdINS6_IJSA_NS7_ILi512EEESA_EEES9_SC_SE_Li256ELb1ELb1ELb1ELb0EEENS1_36VarlenDynamicPersistentTileSchedulerILi64ELi64ELi256ELi128ELb1ELb1ELb1ELb1ELb1ELb1EEEEEEEEEvNT_6ParamsE)
        /*004c*/ 	.short	0x0380
        /*004e*/ 	.short	0x0a80


	//----- nvinfo : EIATTR_SW_WAR
	.align		4
.L_308:
        /*0050*/ 	.byte	0x04, 0x36
        /*0052*/ 	.short	(.L_310 - .L_309)
.L_309:
        /*0054*/ 	.word	0x00000008
.L_310:


//--------------------- .nv.info._ZN7cutlass13device_kernelIN5flash11enable_sm90INS1_16FlashAttnFwdSm90INS1_25CollectiveMainloopFwdSm90ILi2EN4cute5tupleIJNS5_1CILi1EEES8_S8_EEENS6_IJNS7_ILi64EEESA_SA_EEELi512ENS_10bfloat16_tEfNS_4arch4Sm90ELb1ELb0ELb0ELb1ELb1ELb0ELb1ELb0ELb0ELb1ELb1ELb0EEENS1_21CollectiveEpilogueFwdINS6_IJSA_NS7_ILi512EEESA_EEES9_SC_SE_Li256ELb1ELb1ELb1ELb0EEENS1_36VarlenDynamicPersistentTileSchedulerILi64ELi64ELi256ELi128ELb1ELb1ELb1ELb1ELb1ELb1EEEEEEEEEvNT_6ParamsE --------------------------
	.section	.nv.info._ZN7cutlass13device_kernelIN5flash11enable_sm90INS1_16FlashAttnFwdSm90INS1_25CollectiveMainloopFwdSm90ILi2EN4cute5tupleIJNS5_1CILi1EEES8_S8_EEENS6_IJNS7_ILi64EEESA_SA_EEELi512ENS_10bfloat16_tEfNS_4arch4Sm90ELb1ELb0ELb0ELb1ELb1ELb0ELb1ELb0ELb0ELb1ELb1ELb0EEENS1_21CollectiveEpilogueFwdINS6_IJSA_NS7_ILi512EEESA_EEES9_SC_SE_Li256ELb1ELb1ELb1ELb0EEENS1_36VarlenDynamicPersistentTileSchedulerILi64ELi64ELi256ELi128ELb1ELb1ELb1ELb1ELb1ELb1EEEEEEEEEvNT_6ParamsE,"",@"SHT_CUDA_INFO"
	.sectionflags	@""
	.align	4


	//----- nvinfo : EIATTR_CUDA_API_VERSION
	.align		4
        /*0000*/ 	.byte	0x04, 0x37
        /*0002*/ 	.short	(.L_312 - .L_311)
.L_311:
        /*0004*/ 	.word	0x00000082


	//----- nvinfo : EIATTR_KPARAM_INFO
	.align		4
.L_312:
        /*0008*/ 	.byte	0x04, 0x17
        /*000a*/ 	.short	(.L_314 - .L_313)
.L_313:
        /*000c*/ 	.word	0x00000000
        /*0010*/ 	.short	0x0000
        /*0012*/ 	.short	0x0000
        /*0014*/ 	.byte	0x00, 0xf0, 0x01, 0x2e


	//----- nvinfo : EIATTR_SPARSE_MMA_MASK
	.align		4
.L_314:
        /*0018*/ 	.byte	0x03, 0x50
        /*001a*/ 	.short	0x0000


	//----- nvinfo : EIATTR_MAXREG_COUNT
	.align		4
        /*001c*/ 	.byte	0x03, 0x1b
        /*001e*/ 	.short	0x00a8


	//----- nvinfo : EIATTR_MERCURY_ISA_VERSION
	.align		4
        /*0020*/ 	.byte	0x03, 0x5f
        /*0022*/ 	.short	0x0101


	//----- nvinfo : EIATTR_VRC_CTA_INIT_COUNT
	.align		4
        /*0024*/ 	.byte	0x02, 0x4a
	.zero		1
	.zero		1


	//----- nvinfo : EIATTR_EXIT_INSTR_OFFSETS
	.align		4
        /*0028*/ 	.byte	0x04, 0x1c
        /*002a*/ 	.short	(.L_316 - .L_315)


	//   ....[0]....
.L_315:
        /*002c*/ 	.word	0x00000010


	//----- nvinfo : EIATTR_MAX_THREADS
	.align		4
.L_316:
        /*0030*/ 	.byte	0x04, 0x05
        /*0032*/ 	.short	(.L_318 - .L_317)
.L_317:
        /*0034*/ 	.word	0x00000180
        /*0038*/ 	.word	0x00000001
        /*003c*/ 	.word	0x00000001


	//----- nvinfo : EIATTR_CBANK_PARAM_SIZE
	.align		4
.L_318:
        /*0040*/ 	.byte	0x03, 0x19
        /*0042*/ 	.short	0x0b80


	//----- nvinfo : EIATTR_PARAM_CBANK
	.align		4
        /*0044*/ 	.byte	0x04, 0x0a
        /*0046*/ 	.short	(.L_320 - .L_319)
	.align		4
.L_319:
        /*0048*/ 	.word	index@(.nv.constant0._ZN7cutlass13device_kernelIN5flash11enable_sm90INS1_16FlashAttnFwdSm90INS1_25CollectiveMainloopFwdSm90ILi2EN4cute5tupleIJNS5_1CILi1EEES8_S8_EEENS6_IJNS7_ILi64EEESA_SA_EEELi512ENS_10bfloat16_tEfNS_4arch4Sm90ELb1ELb0ELb0ELb1ELb1ELb0ELb1ELb0ELb0ELb1ELb1ELb0EEENS1_21CollectiveEpilogueFwdINS6_IJSA_NS7_ILi512EEESA_EEES9_SC_SE_Li256ELb1ELb1ELb1ELb0EEENS1_36VarlenDynamicPersistentTileSchedulerILi64ELi64ELi256ELi128ELb1ELb1ELb1ELb1ELb1ELb1EEEEEEEEEvNT_6ParamsE)
        /*004c*/ 	.short	0x0380
        /*004e*/ 	.short	0x0b80


	//----- nvinfo : EIATTR_SW_WAR
	.align		4
.L_320:
        /*0050*/ 	.byte	0x04, 0x36
        /*0052*/ 	.short	(.L_322 - .L_321)
.L_321:
        /*0054*/ 	.word	0x00000008
.L_322:


//--------------------- .nv.info._ZN7cutlass13device_kernelIN5flash11enable_sm90INS1_16FlashAttnFwdSm90INS1_25CollectiveMainloopFwdSm90ILi2EN4cute5tupleIJNS5_1CILi1EEES8_S8_EEENS6_IJNS7_ILi64EEESA_SA_EEELi512ENS_10bfloat16_tEfNS_4arch4Sm90ELb1ELb0ELb0ELb1ELb1ELb1ELb1ELb0ELb0ELb1ELb1ELb0EEENS1_21CollectiveEpilogueFwdINS6_IJSA_NS7_ILi512EEESA_EEES9_SC_SE_Li256ELb1ELb1ELb1ELb0EEENS1_36VarlenDynamicPersistentTileSchedulerILi64ELi64ELi256ELi128ELb1ELb1ELb1ELb1ELb1ELb1EEEEEEEEEvNT_6ParamsE --------------------------
	.section	.nv.info._ZN7cutlass13device_kernelIN5flash11enable_sm90INS1_16FlashAttnFwdSm90INS1_25CollectiveMainloopFwdSm90ILi2EN4cute5tupleIJNS5_1CILi1EEES8_S8_EEENS6_IJNS7_ILi64EEESA_SA_EEELi512ENS_10bfloat16_tEfNS_4arch4Sm90ELb1ELb0ELb0ELb1ELb1ELb1ELb1ELb0ELb0ELb1ELb1ELb0EEENS1_21CollectiveEpilogueFwdINS6_IJSA_NS7_ILi512EEESA_EEES9_SC_SE_Li256ELb1ELb1ELb1ELb0EEENS1_36VarlenDynamicPersistentTileSchedulerILi64ELi64ELi256ELi128ELb1ELb1ELb1ELb1ELb1ELb1EEEEEEEEEvNT_6ParamsE,"",@"SHT_CUDA_INFO"
	.sectionflags	@""
	.align	4


	//----- nvinfo : EIATTR_CUDA_API_VERSION
	.align		4
        /*0000*/ 	.byte	0x04, 0x37
        /*0002*/ 	.short	(.L_324 - .L_323)
.L_323:
        /*0004*/ 	.word	0x00000082


	//----- nvinfo : EIATTR_KPARAM_INFO
	.align		4
.L_324:
        /*0008*/ 	.byte	0x04, 0x17
        /*000a*/ 	.short	(.L_326 - .L_325)
.L_325:
        /*000c*/ 	.word	0x00000000
        /*0010*/ 	.short	0x0000
        /*0012*/ 	.short	0x0000
        /*0014*/ 	.byte	0x00, 0xf0, 0x01, 0x2e


	//----- nvinfo : EIATTR_SPARSE_MMA_MASK
	.align		4
.L_326:
        /*0018*/ 	.byte	0x03, 0x50
        /*001a*/ 	.short	0x0000


	//----- nvinfo : EIATTR_MAXREG_COUNT
	.align		4
        /*001c*/ 	.byte	0x03, 0x1b
        /*001e*/ 	.short	0x00a8


	//----- nvinfo : EIATTR_MERCURY_ISA_VERSION
	.align		4
        /*0020*/ 	.byte	0x03, 0x5f
        /*0022*/ 	.short	0x0101


	//----- nvinfo : EIATTR_VRC_CTA_INIT_COUNT
	.align		4
        /*0024*/ 	.byte	0x02, 0x4a
	.zero		1
	.zero		1


	//----- nvinfo : EIATTR_EXIT_INSTR_OFFSETS
	.align		4
        /*0028*/ 	.byte	0x04, 0x1c
        /*002a*/ 	.short	(.L_328 - .L_327)


	//   ....[0]....
.L_327:
        /*002c*/ 	.word	0x00000010


	//----- nvinfo : EIATTR_MAX_THREADS
	.align		4
.L_328:
        /*0030*/ 	.byte	0x04, 0x05
        /*0032*/ 	.short	(.L_330 - .L_329)
.L_329:
        /*0034*/ 	.word	0x00000180
        /*0038*/ 	.word	0x00000001
        /*003c*/ 	.word	0x00000001


	//----- nvinfo : EIATTR_CBANK_PARAM_SIZE
	.align		4
.L_330:
        /*0040*/ 	.byte	0x03, 0x19
        /*0042*/ 	.short	0x0b80


	//----- nvinfo : EIATTR_PARAM_CBANK
	.align		4
        /*0044*/ 	.byte	0x04, 0x0a
        /*0046*/ 	.short	(.L_332 - .L_331)
	.align		4
.L_331:
        /*0048*/ 	.word	index@(.nv.constant0._ZN7cutlass13device_kernelIN5flash11enable_sm90INS1_16FlashAttnFwdSm90INS1_25CollectiveMainloopFwdSm90ILi2EN4cute5tupleIJNS5_1CILi1EEES8_S8_EEENS6_IJNS7_ILi64EEESA_SA_EEELi512ENS_10bfloat16_tEfNS_4arch4Sm90ELb1ELb0ELb0ELb1ELb1ELb1ELb1ELb0ELb0ELb1ELb1ELb0EEENS1_21CollectiveEpilogueFwdINS6_IJSA_NS7_ILi512EEESA_EEES9_SC_SE_Li256ELb1ELb1ELb1ELb0EEENS1_36VarlenDynamicPersistentTileSchedulerILi64ELi64ELi256ELi128ELb1ELb1ELb1ELb1ELb1ELb1EEEEEEEEEvNT_6ParamsE)
        /*004c*/ 	.short	0x0380
        /*004e*/ 	.short	0x0b80


	//----- nvinfo : EIATTR_SW_WAR
	.align		4
.L_332:
        /*0050*/ 	.byte	0x04, 0x36
        /*0052*/ 	.short	(.L_334 - .L_333)
.L_333:
        /*0054*/ 	.word	0x00000008
.L_334:


//--------------------- .nv.callgraph             --------------------------
	.section	.nv.callgraph,"",@"SHT_CUDA_CALLGRAPH"
	.align	4
	.sectionentsize	8
	.align		4
        /*0000*/ 	.word	0x00000000
	.align		4
        /*0004*/ 	.word	0xffffffff
	.align		4
        /*0008*/ 	.word	0x00000000
	.align		4
        /*000c*/ 	.word	0xfffffffe
	.align		4
        /*0010*/ 	.word	0x00000000
	.align		4
        /*0014*/ 	.word	0xfffffffd
	.align		4
        /*0018*/ 	.word	0x00000000
	.align		4
        /*001c*/ 	.word	0xfffffffc


//--------------------- .nv.constant4             --------------------------
	.section	.nv.constant4,"a",@progbits
	.align	8
	.align		8
.nv.constant4:
        /*0000*/ 	.dword	_ZN81_INTERNAL_e004f4dd_45_flash_fwd_hdim64_512_bf16_paged_split_sm90_cu_49158569_33904cuda3std3__45__cpo5beginE
	.align		8
        /*0008*/ 	.dword	_ZN81_INTERNAL_e004f4dd_45_flash_fwd_hdim64_512_bf16_paged_split_sm90_cu_49158569_33904cuda3std3__45__cpo3endE
	.align		8
        /*0010*/ 	.dword	_ZN81_INTERNAL_e004f4dd_45_flash_fwd_hdim64_512_bf16_paged_split_sm90_cu_49158569_33904cuda3std3__45__cpo6cbeginE
	.align		8
        /*0018*/ 	.dword	_ZN81_INTERNAL_e004f4dd_45_flash_fwd_hdim64_512_bf16_paged_split_sm90_cu_49158569_33904cuda3std3__45__cpo4cendE
	.align		8
        /*0020*/ 	.dword	_ZN81_INTERNAL_e004f4dd_45_flash_fwd_hdim64_512_bf16_paged_split_sm90_cu_49158569_33904cuda3std3__483_GLOBAL__N__e004f4dd_45_flash_fwd_hdim64_512_bf16_paged_split_sm90_cu_49158569_33906ignoreE
	.align		8
        /*0028*/ 	.dword	_ZN81_INTERNAL_e004f4dd_45_flash_fwd_hdim64_512_bf16_paged_split_sm90_cu_49158569_33904cuda3std3__419piecewise_constructE
	.align		8
        /*0030*/ 	.dword	_ZN81_INTERNAL_e004f4dd_45_flash_fwd_hdim64_512_bf16_paged_split_sm90_cu_49158569_33904cuda3std3__48in_placeE
	.align		8
        /*0038*/ 	.dword	_ZN81_INTERNAL_e004f4dd_45_flash_fwd_hdim64_512_bf16_paged_split_sm90_cu_49158569_33904cuda3std6ranges3__45__cpo4swapE
	.align		8
        /*0040*/ 	.dword	_ZN81_INTERNAL_e004f4dd_45_flash_fwd_hdim64_512_bf16_paged_split_sm90_cu_49158569_33904cuda3std6ranges3__45__cpo9iter_moveE
	.align		8
        /*0048*/ 	.dword	_ZN81_INTERNAL_e004f4dd_45_flash_fwd_hdim64_512_bf16_paged_split_sm90_cu_49158569_33904cute7productE
	.align		8
        /*0050*/ 	.dword	_ZN81_INTERNAL_e004f4dd_45_flash_fwd_hdim64_512_bf16_paged_split_sm90_cu_49158569_33904cute1_E


//--------------------- .text._ZN7cutlass13device_kernelIN5flash11enable_sm90INS1_16FlashAttnFwdSm90INS1_25CollectiveMainloopFwdSm90ILi2EN4cute5tupleIJNS5_1CILi1EEES8_S8_EEENS6_IJNS7_ILi64EEESA_SA_EEELi512ENS_10bfloat16_tEfNS_4arch4Sm90ELb0ELb0ELb0ELb0ELb1ELb0ELb0ELb0ELb0ELb1ELb1ELb0EEENS1_21CollectiveEpilogueFwdINS6_IJSA_NS7_ILi512EEESA_EEES9_SC_SE_Li256ELb0ELb1ELb1ELb0EEENS1_19SingleTileSchedulerILb0ELb1ELb1ELi64EEEEEEEEEvNT_6ParamsE --------------------------
	.section	.text._ZN7cutlass13device_kernelIN5flash11enable_sm90INS1_16FlashAttnFwdSm90INS1_25CollectiveMainloopFwdSm90ILi2EN4cute5tupleIJNS5_1CILi1EEES8_S8_EEENS6_IJNS7_ILi64EEESA_SA_EEELi512ENS_10bfloat16_tEfNS_4arch4Sm90ELb0ELb0ELb0ELb0ELb1ELb0ELb0ELb0ELb0ELb1ELb1ELb0EEENS1_21CollectiveEpilogueFwdINS6_IJSA_NS7_ILi512EEESA_EEES9_SC_SE_Li256ELb0ELb1ELb1ELb0EEENS1_19SingleTileSchedulerILb0ELb1ELb1ELi64EEEEEEEEEvNT_6ParamsE,"ax",@progbits
	.align	128
.text._ZN7cutlass13device_kernelIN5flash11enable_sm90INS1_16FlashAttnFwdSm90INS1_25CollectiveMainloopFwdSm90ILi2EN4cute5tupleIJNS5_1CILi1EEES8_S8_EEENS6_IJNS7_ILi64EEESA_SA_EEELi512ENS_10bfloat16_tEfNS_4arch4Sm90ELb0ELb0ELb0ELb0ELb1ELb0ELb0ELb0ELb0ELb1ELb1ELb0EEENS1_21CollectiveEpilogueFwdINS6_IJSA_NS7_ILi512EEESA_EEES9_SC_SE_Li256ELb0ELb1ELb1ELb0EEENS1_19SingleTileSchedulerILb0ELb1ELb1ELi64EEEEEEEEEvNT_6ParamsE:
        .type           _ZN7cutlass13device_kernelIN5flash11enable_sm90INS1_16FlashAttnFwdSm90INS1_25CollectiveMainloopFwdSm90ILi2EN4cute5tupleIJNS5_1CILi1EEES8_S8_EEENS6_IJNS7_ILi64EEESA_SA_EEELi512ENS_10bfloat16_tEfNS_4arch4Sm90ELb0ELb0ELb0ELb0ELb1ELb0ELb0ELb0ELb0ELb1ELb1ELb0EEENS1_21CollectiveEpilogueFwdINS6_IJSA_NS7_ILi512EEESA_EEES9_SC_SE_Li256ELb0ELb1ELb1ELb0EEENS1_19SingleTileSchedulerILb0ELb1ELb1ELi64EEEEEEEEEvNT_6ParamsE,@function
        .size           _ZN7cutlass13device_kernelIN5flash11enable_sm90INS1_16FlashAttnFwdSm90INS1_25CollectiveMainloopFwdSm90ILi2EN4cute5tupleIJNS5_1CILi1EEES8_S8_EEENS6_IJNS7_ILi64EEESA_SA_EEELi512ENS_10bfloat16_tEfNS_4arch4Sm90ELb0ELb0ELb0ELb0ELb1ELb0ELb0ELb0ELb0ELb1ELb1ELb0EEENS1_21CollectiveEpilogueFwdINS6_IJSA_NS7_ILi512EEESA_EEES9_SC_SE_Li256ELb0ELb1ELb1ELb0EEENS1_19SingleTileSchedulerILb0ELb1ELb1ELi64EEEEEEEEEvNT_6ParamsE,(.L_x_18 - _ZN7cutlass13device_kernelIN5flash11enable_sm90INS1_16FlashAttnFwdSm90INS1_25CollectiveMainloopFwdSm90ILi2EN4cute5tupleIJNS5_1CILi1EEES8_S8_EEENS6_IJNS7_ILi64EEESA_SA_EEELi512ENS_10bfloat16_tEfNS_4arch4Sm90ELb0ELb0ELb0ELb0ELb1ELb0ELb0ELb0ELb0ELb1ELb1ELb0EEENS1_21CollectiveEpilogueFwdINS6_IJSA_NS7_ILi512EEESA_EEES9_SC_SE_Li256ELb0ELb1ELb1ELb0EEENS1_19SingleTileSchedulerILb0ELb1ELb1ELi64EEEEEEEEEvNT_6ParamsE)
        .other          _ZN7cutlass13device_kernelIN5flash11enable_sm90INS1_16FlashAttnFwdSm90INS1_25CollectiveMainloopFwdSm90ILi2EN4cute5tupleIJNS5_1CILi1EEES8_S8_EEENS6_IJNS7_ILi64EEESA_SA_EEELi512ENS_10bfloat16_tEfNS_4arch4Sm90ELb0ELb0ELb0ELb0ELb1ELb0ELb0ELb0ELb0ELb1ELb1ELb0EEENS1_21CollectiveEpilogueFwdINS6_IJSA_NS7_ILi512EEESA_EEES9_SC_SE_Li256ELb0ELb1ELb1ELb0EEENS1_19SingleTileSchedulerILb0ELb1ELb1ELi64EEEEEEEEEvNT_6ParamsE,@"STO_CUDA_ENTRY STV_DEFAULT"
_ZN7cutlass13device_kernelIN5flash11enable_sm90INS1_16FlashAttnFwdSm90INS1_25CollectiveMainloopFwdSm90ILi2EN4cute5tupleIJNS5_1CILi1EEES8_S8_EEENS6_IJNS7_ILi64EEESA_SA_EEELi512ENS_10bfloat16_tEfNS_4arch4Sm90ELb0ELb0ELb0ELb0ELb1ELb0ELb0ELb0ELb0ELb1ELb1ELb0EEENS1_21CollectiveEpilogueFwdINS6_IJSA_NS7_ILi512EEESA_EEES9_SC_SE_Li256ELb0ELb1ELb1ELb0EEENS1_19SingleTileSchedulerILb0ELb1ELb1ELi64EEEEEEEEEvNT_6ParamsE:
[----:B------:R-:W-:Y:S01]  /*0000*/  LDC R1, c[0x0][0x37c] ;  /* 0x0000df00ff017b82 */ /* 0x000fe20000000800 */
[----:B------:R-:W-:Y:S05]  /*0010*/  EXIT ;  /* 0x000000000000794d */ /* 0x000fea0003800000 */
.L_x_0:
[----:B------:R-:W-:-:S00]  /*0020*/  BRA `(.L_x_0) ;  /* 0xfffffffc00fc7947 */ /* 0x000fc0000383ffff */
[----:B------:R-:W-:-:S00]  /*0030*/  NOP ;  /* 0x0000000000007918 */ /* 0x000fc00000000000 */
        /* <DEDUP_REMOVED lines=12> */
.L_x_18:


//--------------------- .text._ZN7cutlass13device_kernelIN5flash11enable_sm90INS1_16FlashAttnFwdSm90INS1_25CollectiveMainloopFwdSm90ILi2EN4cute5tupleIJNS5_1CILi1EEES8_S8_EEENS6_IJNS7_ILi64EEESA_SA_EEELi512ENS_10bfloat16_tEfNS_4arch4Sm90ELb0ELb0ELb0ELb0ELb1ELb0ELb1ELb0ELb0ELb1ELb1ELb0EEENS1_21CollectiveEpilogueFwdINS6_IJSA_NS7_ILi512EEESA_EEES9_SC_SE_Li256ELb0ELb1ELb1ELb0EEENS1_19SingleTileSchedulerILb0ELb1ELb1ELi64EEEEEEEEEvNT_6ParamsE --------------------------
	.section	.text._ZN7cutlass13device_kernelIN5flash11enable_sm90INS1_16FlashAttnFwdSm90INS1_25CollectiveMainloopFwdSm90ILi2EN4cute5tupleIJNS5_1CILi1EEES8_S8_EEENS6_IJNS7_ILi64EEESA_SA_EEELi512ENS_10bfloat16_tEfNS_4arch4Sm90ELb0ELb0ELb0ELb0ELb1ELb0ELb1ELb0ELb0ELb1ELb1ELb0EEENS1_21CollectiveEpilogueFwdINS6_IJSA_NS7_ILi512EEESA_EEES9_SC_SE_Li256ELb0ELb1ELb1ELb0EEENS1_19SingleTileSchedulerILb0ELb1ELb1ELi64EEEEEEEEEvNT_6ParamsE,"ax",@progbits
	.align	128
.text._ZN7cutlass13device_kernelIN5flash11enable_sm90INS1_16FlashAttnFwdSm90INS1_25CollectiveMainloopFwdSm90ILi2EN4cute5tupleIJNS5_1CILi1EEES8_S8_EEENS6_IJNS7_ILi64EEESA_SA_EEELi512ENS_10bfloat16_tEfNS_4arch4Sm90ELb0ELb0ELb0ELb0ELb1ELb0ELb1ELb0ELb0ELb1ELb1ELb0EEENS1_21CollectiveEpilogueFwdINS6_IJSA_NS7_ILi512EEESA_EEES9_SC_SE_Li256ELb0ELb1ELb1ELb0EEENS1_19SingleTileSchedulerILb0ELb1ELb1ELi64EEEEEEEEEvNT_6ParamsE:
        .type           _ZN7cutlass13device_kernelIN5flash11enable_sm90INS1_16FlashAttnFwdSm90INS1_25CollectiveMainloopFwdSm90ILi2EN4cute5tupleIJNS5_1CILi1EEES8_S8_EEENS6_IJNS7_ILi64EEESA_SA_EEELi512ENS_10bfloat16_tEfNS_4arch4Sm90ELb0ELb0ELb0ELb0ELb1ELb0ELb1ELb0ELb0ELb1ELb1ELb0EEENS1_21CollectiveEpilogueFwdINS6_IJSA_NS7_ILi512EEESA_EEES9_SC_SE_Li256ELb0ELb1ELb1ELb0EEENS1_19SingleTileSchedulerILb0ELb1ELb1ELi64EEEEEEEEEvNT_6ParamsE,@function
        .size           _ZN7cutlass13device_kernelIN5flash11enable_sm90INS1_16FlashAttnFwdSm90INS1_25CollectiveMainloopFwdSm90ILi2EN4cute5tupleIJNS5_1CILi1EEES8_S8_EEENS6_IJNS7_ILi64EEESA_SA_EEELi512ENS_10bfloat16_tEfNS_4arch4Sm90ELb0ELb0ELb0ELb0ELb1ELb0ELb1ELb0ELb0ELb1ELb1ELb0EEENS1_21CollectiveEpilogueFwdINS6_IJSA_NS7_ILi512EEESA_EEES9_SC_SE_Li256ELb0ELb1ELb1ELb0EEENS1_19SingleTileSchedulerILb0ELb1ELb1ELi64EEEEEEEEEvNT_6ParamsE,(.L_x_19 - _ZN7cutlass13device_kernelIN5flash11enable_sm90INS1_16FlashAttnFwdSm90INS1_25CollectiveMainloopFwdSm90ILi2EN4cute5tupleIJNS5_1CILi1EEES8_S8_EEENS6_IJNS7_ILi64EEESA_SA_EEELi512ENS_10bfloat16_tEfNS_4arch4Sm90ELb0ELb0ELb0ELb0ELb1ELb0ELb1ELb0ELb0ELb1ELb1ELb0EEENS1_21CollectiveEpilogueFwdINS6_IJSA_NS7_ILi512EEESA_EEES9_SC_SE_Li256ELb0ELb1ELb1ELb0EEENS1_19SingleTileSchedulerILb0ELb1ELb1ELi64EEEEEEEEEvNT_6ParamsE)
        .other          _ZN7cutlass13device_kernelIN5flash11enable_sm90INS1_16FlashAttnFwdSm90INS1_25CollectiveMainloopFwdSm90ILi2EN4cute5tupleIJNS5_1CILi1EEES8_S8_EEENS6_IJNS7_ILi64EEESA_SA_EEELi512ENS_10bfloat16_tEfNS_4arch4Sm90ELb0ELb0ELb0ELb0ELb1ELb0ELb1ELb0ELb0ELb1ELb1ELb0EEENS1_21CollectiveEpilogueFwdINS6_IJSA_NS7_ILi512EEESA_EEES9_SC_SE_Li256ELb0ELb1ELb1ELb0EEENS1_19SingleTileSchedulerILb0ELb1ELb1ELi64EEEEEEEEEvNT_6ParamsE,@"STO_CUDA_ENTRY STV_DEFAULT"
_ZN7cutlass13device_kernelIN5flash11enable_sm90INS1_16FlashAttnFwdSm90INS1_25CollectiveMainloopFwdSm90ILi2EN4cute5tupleIJNS5_1CILi1EEES8_S8_EEENS6_IJNS7_ILi64EEESA_SA_EEELi512ENS_10bfloat16_tEfNS_4arch4Sm90ELb0ELb0ELb0ELb0ELb1ELb0ELb1ELb0ELb0ELb1ELb1ELb0EEENS1_21CollectiveEpilogueFwdINS6_IJSA_NS7_ILi512EEESA_EEES9_SC_SE_Li256ELb0ELb1ELb1ELb0EEENS1_19SingleTileSchedulerILb0ELb1ELb1ELi64EEEEEEEEEvNT_6ParamsE:
[----:B------:R-:W-:Y:S01]  /*0000*/  LDC R1, c[0x0][0x37c] ;  /* 0x0000df00ff017b82 */ /* 0x000fe20000000800 */
[----:B------:R-:W-:Y:S05]  /*0010*/  EXIT ;  /* 0x000000000000794d */ /* 0x000fea0003800000 */
.L_x_1:
        /* <DEDUP_REMOVED lines=14> */
.L_x_19:


//--------------------- .text._ZN7cutlass13device_kernelIN5flash11enable_sm90INS1_16FlashAttnFwdSm90INS1_25CollectiveMainloopFwdSm90ILi2EN4cute5tupleIJNS5_1CILi1EEES8_S8_EEENS6_IJNS7_ILi64EEESA_SA_EEELi512ENS_10bfloat16_tEfNS_4arch4Sm90ELb0ELb0ELb0ELb1ELb1ELb0ELb0ELb0ELb0ELb1ELb1ELb0EEENS1_21CollectiveEpilogueFwdINS6_IJSA_NS7_ILi512EEESA_EEES9_SC_SE_Li256ELb1ELb1ELb1ELb0EEENS1_36VarlenDynamicPersistentTileSchedulerILi64ELi64ELi256ELi128ELb1ELb1ELb1ELb0ELb1ELb1EEEEEEEEEvNT_6ParamsE --------------------------
	.section	.text._ZN7cutlass13device_kernelIN5flash11enable_sm90INS1_16FlashAttnFwdSm90INS1_25CollectiveMainloopFwdSm90ILi2EN4cute5tupleIJNS5_1CILi1EEES8_S8_EEENS6_IJNS7_ILi64EEESA_SA_EEELi512ENS_10bfloat16_tEfNS_4arch4Sm90ELb0ELb0ELb0ELb1ELb1ELb0ELb0ELb0ELb0ELb1ELb1ELb0EEENS1_21CollectiveEpilogueFwdINS6_IJSA_NS7_ILi512EEESA_EEES9_SC_SE_Li256ELb1ELb1ELb1ELb0EEENS1_36VarlenDynamicPersistentTileSchedulerILi64ELi64ELi256ELi128ELb1ELb1ELb1ELb0ELb1ELb1EEEEEEEEEvNT_6ParamsE,"ax",@progbits
	.align	128
.text._ZN7cutlass13device_kernelIN5flash11enable_sm90INS1_16FlashAttnFwdSm90INS1_25CollectiveMainloopFwdSm90ILi2EN4cute5tupleIJNS5_1CILi1EEES8_S8_EEENS6_IJNS7_ILi64EEESA_SA_EEELi512ENS_10bfloat16_tEfNS_4arch4Sm90ELb0ELb0ELb0ELb1ELb1ELb0ELb0ELb0ELb0ELb1ELb1ELb0EEENS1_21CollectiveEpilogueFwdINS6_IJSA_NS7_ILi512EEESA_EEES9_SC_SE_Li256ELb1ELb1ELb1ELb0EEENS1_36VarlenDynamicPersistentTileSchedulerILi64ELi64ELi256ELi128ELb1ELb1ELb1ELb0ELb1ELb1EEEEEEEEEvNT_6ParamsE:
        .type           _ZN7cutlass13device_kernelIN5flash11enable_sm90INS1_16FlashAttnFwdSm90INS1_25CollectiveMainloopFwdSm90ILi2EN4cute5tupleIJNS5_1CILi1EEES8_S8_EEENS6_IJNS7_ILi64EEESA_SA_EEELi512ENS_10bfloat16_tEfNS_4arch4Sm90ELb0ELb0ELb0ELb1ELb1ELb0ELb0ELb0ELb0ELb1ELb1ELb0EEENS1_21CollectiveEpilogueFwdINS6_IJSA_NS7_ILi512EEESA_EEES9_SC_SE_Li256ELb1ELb1ELb1ELb0EEENS1_36VarlenDynamicPersistentTileSchedulerILi64ELi64ELi256ELi128ELb1ELb1ELb1ELb0ELb1ELb1EEEEEEEEEvNT_6ParamsE,@function
        .size           _ZN7cutlass13device_kernelIN5flash11enable_sm90INS1_16FlashAttnFwdSm90INS1_25CollectiveMainloopFwdSm90ILi2EN4cute5tupleIJNS5_1CILi1EEES8_S8_EEENS6_IJNS7_ILi64EEESA_SA_EEELi512ENS_10bfloat16_tEfNS_4arch4Sm90ELb0ELb0ELb0ELb1ELb1ELb0ELb0ELb0ELb0ELb1ELb1ELb0EEENS1_21CollectiveEpilogueFwdINS6_IJSA_NS7_ILi512EEESA_EEES9_SC_SE_Li256ELb1ELb1ELb1ELb0EEENS1_36VarlenDynamicPersistentTileSchedulerILi64ELi64ELi256ELi128ELb1ELb1ELb1ELb0ELb1ELb1EEEEEEEEEvNT_6ParamsE,(.L_x_20 - _ZN7cutlass13device_kernelIN5flash11enable_sm90INS1_16FlashAttnFwdSm90INS1_25CollectiveMainloopFwdSm90ILi2EN4cute5tupleIJNS5_1CILi1EEES8_S8_EEENS6_IJNS7_ILi64EEESA_SA_EEELi512ENS_10bfloat16_tEfNS_4arch4Sm90ELb0ELb0ELb0ELb1ELb1ELb0ELb0ELb0ELb0ELb1ELb1ELb0EEENS1_21CollectiveEpilogueFwdINS6_IJSA_NS7_ILi512EEESA_EEES9_SC_SE_Li256ELb1ELb1ELb1ELb0EEENS1_36VarlenDynamicPersistentTileSchedulerILi64ELi64ELi256ELi128ELb1ELb1ELb1ELb0ELb1ELb1EEEEEEEEEvNT_6ParamsE)
        .other          _ZN7cutlass13device_kernelIN5flash11enable_sm90INS1_16FlashAttnFwdSm90INS1_25CollectiveMainloopFwdSm90ILi2EN4cute5tupleIJNS5_1CILi1EEES8_S8_EEENS6_IJNS7_ILi64EEESA_SA_EEELi512ENS_10bfloat16_tEfNS_4arch4Sm90ELb0ELb0ELb0ELb1ELb1ELb0ELb0ELb0ELb0ELb1ELb1ELb0EEENS1_21CollectiveEpilogueFwdINS6_IJSA_NS7_ILi512EEESA_EEES9_SC_SE_Li256ELb1ELb1ELb1ELb0EEENS1_36VarlenDynamicPersistentTileSchedulerILi64ELi64ELi256ELi128ELb1ELb1ELb1ELb0ELb1ELb1EEEEEEEEEvNT_6ParamsE,@"STO_CUDA_ENTRY STV_DEFAULT"
_ZN7cutlass13device_kernelIN5flash11enable_sm90INS1_16FlashAttnFwdSm90INS1_25CollectiveMainloopFwdSm90ILi2EN4cute5tupleIJNS5_1CILi1EEES8_S8_EEENS6_IJNS7_ILi64EEESA_SA_EEELi512ENS_10bfloat16_tEfNS_4arch4Sm90ELb0ELb0ELb0ELb1ELb1ELb0ELb0ELb0ELb0ELb1ELb1ELb0EEENS1_21CollectiveEpilogueFwdINS6_IJSA_NS7_ILi512EEESA_EEES9_SC_SE_Li256ELb1ELb1ELb1ELb0EEENS1_36VarlenDynamicPersistentTileSchedulerILi64ELi64ELi256ELi128ELb1ELb1ELb1ELb0ELb1ELb1EEEEEEEEEvNT_6ParamsE:
[----:B------:R-:W-:Y:S01]  /*0000*/  LDC R1, c[0x0][0x37c] ;  /* 0x0000df00ff017b82 */ /* 0x000fe20000000800 */
[----:B------:R-:W-:Y:S05]  /*0010*/  EXIT ;  /* 0x000000000000794d */ /* 0x000fea0003800000 */
.L_x_2:
        /* <DEDUP_REMOVED lines=14> */
.L_x_20:


//--------------------- .text._ZN7cutlass13device_kernelIN5flash11enable_sm90INS1_16FlashAttnFwdSm90INS1_25CollectiveMainloopFwdSm90ILi2EN4cute5tupleIJNS5_1CILi1EEES8_S8_EEENS6_IJNS7_ILi64EEESA_SA_EEELi512ENS_10bfloat16_tEfNS_4arch4Sm90ELb0ELb0ELb0ELb1ELb1ELb1ELb0ELb0ELb0ELb1ELb1ELb0EEENS1_21CollectiveEpilogueFwdINS6_IJSA_NS7_ILi512EEESA_EEES9_SC_SE_Li256ELb1ELb1ELb1ELb0EEENS1_36VarlenDynamicPersistentTileSchedulerILi64ELi64ELi256ELi128ELb1ELb1ELb1ELb0ELb1ELb1EEEEEEEEEvNT_6ParamsE --------------------------
	.section	.text._ZN7cutlass13device_kernelIN5flash11enable_sm90INS1_16FlashAttnFwdSm90INS1_25CollectiveMainloopFwdSm90ILi2EN4cute5tupleIJNS5_1CILi1EEES8_S8_EEENS6_IJNS7_ILi64EEESA_SA_EEELi512ENS_10bfloat16_tEfNS_4arch4Sm90ELb0ELb0ELb0ELb1ELb1ELb1ELb0ELb0ELb0ELb1ELb1ELb0EEENS1_21CollectiveEpilogueFwdINS6_IJSA_NS7_ILi512EEESA_EEES9_SC_SE_Li256ELb1ELb1ELb1ELb0EEENS1_36VarlenDynamicPersistentTileSchedulerILi64ELi64ELi256ELi128ELb1ELb1ELb1ELb0ELb1ELb1EEEEEEEEEvNT_6ParamsE,"ax",@progbits
	.align	128
.text._ZN7cutlass13device_kernelIN5flash11enable_sm90INS1_16FlashAttnFwdSm90INS1_25CollectiveMainloopFwdSm90ILi2EN4cute5tupleIJNS5_1CILi1EEES8_S8_EEENS6_IJNS7_ILi64EEESA_SA_EEELi512ENS_10bfloat16_tEfNS_4arch4Sm90ELb0ELb0ELb0ELb1ELb1ELb1ELb0ELb0ELb0ELb1ELb1ELb0EEENS1_21CollectiveEpilogueFwdINS6_IJSA_NS7_ILi512EEESA_EEES9_SC_SE_Li256ELb1ELb1ELb1ELb0EEENS1_36VarlenDynamicPersistentTileSchedulerILi64ELi64ELi256ELi128ELb1ELb1ELb1ELb0ELb1ELb1EEEEEEEEEvNT_6ParamsE:
        .type           _ZN7cutlass13device_kernelIN5flash11enable_sm90INS1_16FlashAttnFwdSm90INS1_25CollectiveMainloopFwdSm90ILi2EN4cute5tupleIJNS5_1CILi1EEES8_S8_EEENS6_IJNS7_ILi64EEESA_SA_EEELi512ENS_10bfloat16_tEfNS_4arch4Sm90ELb0ELb0ELb0ELb1ELb1ELb1ELb0ELb0ELb0ELb1ELb1ELb0EEENS1_21CollectiveEpilogueFwdINS6_IJSA_NS7_ILi512EEESA_EEES9_SC_SE_Li256ELb1ELb1ELb1ELb0EEENS1_36VarlenDynamicPersistentTileSchedulerILi64ELi64ELi256ELi128ELb1ELb1ELb1ELb0ELb1ELb1EEEEEEEEEvNT_6ParamsE,@function
        .size           _ZN7cutlass13device_kernelIN5flash11enable_sm90INS1_16FlashAttnFwdSm90INS1_25CollectiveMainloopFwdSm90ILi2EN4cute5tupleIJNS5_1CILi1EEES8_S8_EEENS6_IJNS7_ILi64EEESA_SA_EEELi512ENS_10bfloat16_tEfNS_4arch4Sm90ELb0ELb0ELb0ELb1ELb1ELb1ELb0ELb0ELb0ELb1ELb1ELb0EEENS1_21CollectiveEpilogueFwdINS6_IJSA_NS7_ILi512EEESA_EEES9_SC_SE_Li256ELb1ELb1ELb1ELb0EEENS1_36VarlenDynamicPersistentTileSchedulerILi64ELi64ELi256ELi128ELb1ELb1ELb1ELb0ELb1ELb1EEEEEEEEEvNT_6ParamsE,(.L_x_21 - _ZN7cutlass13device_kernelIN5flash11enable_sm90INS1_16FlashAttnFwdSm90INS1_25CollectiveMainloopFwdSm90ILi2EN4cute5tupleIJNS5_1CILi1EEES8_S8_EEENS6_IJNS7_ILi64EEESA_SA_EEELi512ENS_10bfloat16_tEfNS_4arch4Sm90ELb0ELb0ELb0ELb1ELb1ELb1ELb0ELb0ELb0ELb1ELb1ELb0EEENS1_21CollectiveEpilogueFwdINS6_IJSA_NS7_ILi512EEESA_EEES9_SC_SE_Li256ELb1ELb1ELb1ELb0EEENS1_36VarlenDynamicPersistentTileSchedulerILi64ELi64ELi256ELi128ELb1ELb1ELb1ELb0ELb1ELb1EEEEEEEEEvNT_6ParamsE)
        .other          _ZN7cutlass13device_kernelIN5flash11enable_sm90INS1_16FlashAttnFwdSm90INS1_25CollectiveMainloopFwdSm90ILi2EN4cute5tupleIJNS5_1CILi1EEES8_S8_EEENS6_IJNS7_ILi64EEESA_SA_EEELi512ENS_10bfloat16_tEfNS_4arch4Sm90ELb0ELb0ELb0ELb1ELb1ELb1ELb0ELb0ELb0ELb1ELb1ELb0EEENS1_21CollectiveEpilogueFwdINS6_IJSA_NS7_ILi512EEESA_EEES9_SC_SE_Li256ELb1ELb1ELb1ELb0EEENS1_36VarlenDynamicPersistentTileSchedulerILi64ELi64ELi256ELi128ELb1ELb1ELb1ELb0ELb1ELb1EEEEEEEEEvNT_6ParamsE,@"STO_CUDA_ENTRY STV_DEFAULT"
_ZN7cutlass13device_kernelIN5flash11enable_sm90INS1_16FlashAttnFwdSm90INS1_25CollectiveMainloopFwdSm90ILi2EN4cute5tupleIJNS5_1CILi1EEES8_S8_EEENS6_IJNS7_ILi64EEESA_SA_EEELi512ENS_10bfloat16_tEfNS_4arch4Sm90ELb0ELb0ELb0ELb1ELb1ELb1ELb0ELb0ELb0ELb1ELb1ELb0EEENS1_21CollectiveEpilogueFwdINS6_IJSA_NS7_ILi512EEESA_EEES9_SC_SE_Li256ELb1ELb1ELb1ELb0EEENS1_36VarlenDynamicPersistentTileSchedulerILi64ELi64ELi256ELi128ELb1ELb1ELb1ELb0ELb1ELb1EEEEEEEEEvNT_6ParamsE:
[----:B------:R-:W-:Y:S01]  /*0000*/  LDC R1, c[0x0][0x37c] ;  /* 0x0000df00ff017b82 */ /* 0x000fe20000000800 */
[----:B------:R-:W-:Y:S05]  /*0010*/  EXIT ;  /* 0x000000000000794d */ /* 0x000fea0003800000 */
.L_x_3:
        /* <DEDUP_REMOVED lines=14> */
.L_x_21:


//--------------------- .text._ZN7cutlass13device_kernelIN5flash11enable_sm90INS1_16FlashAttnFwdSm90INS1_25CollectiveMainloopFwdSm90ILi2EN4cute5tupleIJNS5_1CILi1EEES8_S8_EEENS6_IJNS7_ILi64EEESA_SA_EEELi512ENS_10bfloat16_tEfNS_4arch4Sm90ELb0ELb0ELb0ELb1ELb1ELb0ELb1ELb0ELb0ELb1ELb1ELb0EEENS1_21CollectiveEpilogueFwdINS6_IJSA_NS7_ILi512EEESA_EEES9_SC_SE_Li256ELb1ELb1ELb1ELb0EEENS1_36VarlenDynamicPersistentTileSchedulerILi64ELi64ELi256ELi128ELb1ELb1ELb1ELb0ELb1ELb1EEEEEEEEEvNT_6ParamsE --------------------------
	.section	.text._ZN7cutlass13device_kernelIN5flash11enable_sm90INS1_16FlashAttnFwdSm90INS1_25CollectiveMainloopFwdSm90ILi2EN4cute5tupleIJNS5_1CILi1EEES8_S8_EEENS6_IJNS7_ILi64EEESA_SA_EEELi512ENS_10bfloat16_tEfNS_4arch4Sm90ELb0ELb0ELb0ELb1ELb1ELb0ELb1ELb0ELb0ELb1ELb1ELb0EEENS1_21CollectiveEpilogueFwdINS6_IJSA_NS7_ILi512EEESA_EEES9_SC_SE_Li256ELb1ELb1ELb1ELb0EEENS1_36VarlenDynamicPersistentTileSchedulerILi64ELi64ELi256ELi128ELb1ELb1ELb1ELb0ELb1ELb1EEEEEEEEEvNT_6ParamsE,"ax",@progbits
	.align	128
.text._ZN7cutlass13device_kernelIN5flash11enable_sm90INS1_16FlashAttnFwdSm90INS1_25CollectiveMainloopFwdSm90ILi2EN4cute5tupleIJNS5_1CILi1EEES8_S8_EEENS6_IJNS7_ILi64EEESA_SA_EEELi512ENS_10bfloat16_tEfNS_4arch4Sm90ELb0ELb0ELb0ELb1ELb1ELb0ELb1ELb0ELb0ELb1ELb1ELb0EEENS1_21CollectiveEpilogueFwdINS6_IJSA_NS7_ILi512EEESA_EEES9_SC_SE_Li256ELb1ELb1ELb1ELb0EEENS1_36VarlenDynamicPersistentTileSchedulerILi64ELi64ELi256ELi128ELb1ELb1ELb1ELb0ELb1ELb1EEEEEEEEEvNT_6ParamsE:
        .type           _ZN7cutlass13device_kernelIN5flash11enable_sm90INS1_16FlashAttnFwdSm90INS1_25CollectiveMainloopFwdSm90ILi2EN4cute5tupleIJNS5_1CILi1EEES8_S8_EEENS6_IJNS7_ILi64EEESA_SA_EEELi512ENS_10bfloat16_tEfNS_4arch4Sm90ELb0ELb0ELb0ELb1ELb1ELb0ELb1ELb0ELb0ELb1ELb1ELb0EEENS1_21CollectiveEpilogueFwdINS6_IJSA_NS7_ILi512EEESA_EEES9_SC_SE_Li256ELb1ELb1ELb1ELb0EEENS1_36VarlenDynamicPersistentTileSchedulerILi64ELi64ELi256ELi128ELb1ELb1ELb1ELb0ELb1ELb1EEEEEEEEEvNT_6ParamsE,@function
        .size           _ZN7cutlass13device_kernelIN5flash11enable_sm90INS1_16FlashAttnFwdSm90INS1_25CollectiveMainloopFwdSm90ILi2EN4cute5tupleIJNS5_1CILi1EEES8_S8_EEENS6_IJNS7_ILi64EEESA_SA_EEELi512ENS_10bfloat16_tEfNS_4arch4Sm90ELb0ELb0ELb0ELb1ELb1ELb0ELb1ELb0ELb0ELb1ELb1ELb0EEENS1_21CollectiveEpilogueFwdINS6_IJSA_NS7_ILi512EEESA_EEES9_SC_SE_Li256ELb1ELb1ELb1ELb0EEENS1_36VarlenDynamicPersistentTileSchedulerILi64ELi64ELi256ELi128ELb1ELb1ELb1ELb0ELb1ELb1EEEEEEEEEvNT_6ParamsE,(.L_x_22 - _ZN7cutlass13device_kernelIN5flash11enable_sm90INS1_16FlashAttnFwdSm90INS1_25CollectiveMainloopFwdSm90ILi2EN4cute5tupleIJNS5_1CILi1EEES8_S8_EEENS6_IJNS7_ILi64EEESA_SA_EEELi512ENS_10bfloat16_tEfNS_4arch4Sm90ELb0ELb0ELb0ELb1ELb1ELb0ELb1ELb0ELb0ELb1ELb1ELb0EEENS1_21CollectiveEpilogueFwdINS6_IJSA_NS7_ILi512EEESA_EEES9_SC_SE_Li256ELb1ELb1ELb1ELb0EEENS1_36VarlenDynamicPersistentTileSchedulerILi64ELi64ELi256ELi128ELb1ELb1ELb1ELb0ELb1ELb1EEEEEEEEEvNT_6ParamsE)
        .other          _ZN7cutlass13device_kernelIN5flash11enable_sm90INS1_16FlashAttnFwdSm90INS1_25CollectiveMainloopFwdSm90ILi2EN4cute5tupleIJNS5_1CILi1EEES8_S8_EEENS6_IJNS7_ILi64EEESA_SA_EEELi512ENS_10bfloat16_tEfNS_4arch4Sm90ELb0ELb0ELb0ELb1ELb1ELb0ELb1ELb0ELb0ELb1ELb1ELb0EEENS1_21CollectiveEpilogueFwdINS6_IJSA_NS7_ILi512EEESA_EEES9_SC_SE_Li256ELb1ELb1ELb1ELb0EEENS1_36VarlenDynamicPersistentTileSchedulerILi64ELi64ELi256ELi128ELb1ELb1ELb1ELb0ELb1ELb1EEEEEEEEEvNT_6ParamsE,@"STO_CUDA_ENTRY STV_DEFAULT"
_ZN7cutlass13device_kernelIN5flash11enable_sm90INS1_16FlashAttnFwdSm90INS1_25CollectiveMainloopFwdSm90ILi2EN4cute5tupleIJNS5_1CILi1EEES8_S8_EEENS6_IJNS7_ILi64EEESA_SA_EEELi512ENS_10bfloat16_tEfNS_4arch4Sm90ELb0ELb0ELb0ELb1ELb1ELb0ELb1ELb0ELb0ELb1ELb1ELb0EEENS1_21CollectiveEpilogueFwdINS6_IJSA_NS7_ILi512EEESA_EEES9_SC_SE_Li256ELb1ELb1ELb1ELb0EEENS1_36VarlenDynamicPersistentTileSchedulerILi64ELi64ELi256ELi128ELb1ELb1ELb1ELb0ELb1ELb1EEEEEEEEEvNT_6ParamsE:
[----:B------:R-:W-:Y:S01]  /*0000*/  LDC R1, c[0x0][0x37c] ;  /* 0x0000df00ff017b82 */ /* 0x000fe20000000800 */
[----:B------:R-:W-:Y:S05]  /*0010*/  EXIT ;  /* 0x000000000000794d */ /* 0x000fea0003800000 */
.L_x_4:
        /* <DEDUP_REMOVED lines=14> */
.L_x_22:


//--------------------- .text._ZN7cutlass13device_kernelIN5flash11enable_sm90INS1_16FlashAttnFwdSm90INS1_25CollectiveMainloopFwdSm90ILi2EN4cute5tupleIJNS5_1CILi1EEES8_S8_EEENS6_IJNS7_ILi64EEESA_SA_EEELi512ENS_10bfloat16_tEfNS_4arch4Sm90ELb0ELb0ELb0ELb1ELb1ELb1ELb1ELb0ELb0ELb1ELb1ELb0EEENS1_21CollectiveEpilogueFwdINS6_IJSA_NS7_ILi512EEESA_EEES9_SC_SE_Li256ELb1ELb1ELb1ELb0EEENS1_36VarlenDynamicPersistentTileSchedulerILi64ELi64ELi256ELi128ELb1ELb1ELb1ELb0ELb1ELb1EEEEEEEEEvNT_6ParamsE --------------------------
	.section	.text._ZN7cutlass13device_kernelIN5flash11enable_sm90INS1_16FlashAttnFwdSm90INS1_25CollectiveMainloopFwdSm90ILi2EN4cute5tupleIJNS5_1CILi1EEES8_S8_EEENS6_IJNS7_ILi64EEESA_SA_EEELi512ENS_10bfloat16_tEfNS_4arch4Sm90ELb0ELb0ELb0ELb1ELb1ELb1ELb1ELb0ELb0ELb1ELb1ELb0EEENS1_21CollectiveEpilogueFwdINS6_IJSA_NS7_ILi512EEESA_EEES9_SC_SE_Li256ELb1ELb1ELb1ELb0EEENS1_36VarlenDynamicPersistentTileSchedulerILi64ELi64ELi256ELi128ELb1ELb1ELb1ELb0ELb1ELb1EEEEEEEEEvNT_6ParamsE,"ax",@progbits
	.align	128
.text._ZN7cutlass13device_kernelIN5flash11enable_sm90INS1_16FlashAttnFwdSm90INS1_25CollectiveMainloopFwdSm90ILi2EN4cute5tupleIJNS5_1CILi1EEES8_S8_EEENS6_IJNS7_ILi64EEESA_SA_EEELi512ENS_10bfloat16_tEfNS_4arch4Sm90ELb0ELb0ELb0ELb1ELb1ELb1ELb1ELb0ELb0ELb1ELb1ELb0EEENS1_21CollectiveEpilogueFwdINS6_IJSA_NS7_ILi512EEESA_EEES9_SC_SE_Li256ELb1ELb1ELb1ELb0EEENS1_36VarlenDynamicPersistentTileSchedulerILi64ELi64ELi256ELi128ELb1ELb1ELb1ELb0ELb1ELb1EEEEEEEEEvNT_6ParamsE:
        .type           _ZN7cutlass13device_kernelIN5flash11enable_sm90INS1_16FlashAttnFwdSm90INS1_25CollectiveMainloopFwdSm90ILi2EN4cute5tupleIJNS5_1CILi1EEES8_S8_EEENS6_IJNS7_ILi64EEESA_SA_EEELi512ENS_10bfloat16_tEfNS_4arch4Sm90ELb0ELb0ELb0ELb1ELb1ELb1ELb1ELb0ELb0ELb1ELb1ELb0EEENS1_21CollectiveEpilogueFwdINS6_IJSA_NS7_ILi512EEESA_EEES9_SC_SE_Li256ELb1ELb1ELb1ELb0EEENS1_36VarlenDynamicPersistentTileSchedulerILi64ELi64ELi256ELi128ELb1ELb1ELb1ELb0ELb1ELb1EEEEEEEEEvNT_6ParamsE,@function
        .size           _ZN7cutlass13device_kernelIN5flash11enable_sm90INS1_16FlashAttnFwdSm90INS1_25CollectiveMainloopFwdSm90ILi2EN4cute5tupleIJNS5_1CILi1EEES8_S8_EEENS6_IJNS7_ILi64EEESA_SA_EEELi512ENS_10bfloat16_tEfNS_4arch4Sm90ELb0ELb0ELb0ELb1ELb1ELb1ELb1ELb0ELb0ELb1ELb1ELb0EEENS1_21CollectiveEpilogueFwdINS6_IJSA_NS7_ILi512EEESA_EEES9_SC_SE_Li256ELb1ELb1ELb1ELb0EEENS1_36VarlenDynamicPersistentTileSchedulerILi64ELi64ELi256ELi128ELb1ELb1ELb1ELb0ELb1ELb1EEEEEEEEEvNT_6ParamsE,(.L_x_23 - _ZN7cutlass13device_kernelIN5flash11enable_sm90INS1_16FlashAttnFwdSm90INS1_25CollectiveMainloopFwdSm90ILi2EN4cute5tupleIJNS5_1CILi1EEES8_S8_EEENS6_IJNS7_ILi64EEESA_SA_EEELi512ENS_10bfloat16_tEfNS_4arch4Sm90ELb0ELb0ELb0ELb1ELb1ELb1ELb1ELb0ELb0ELb1ELb1ELb0EEENS1_21CollectiveEpilogueFwdINS6_IJSA_NS7_ILi512EEESA_EEES9_SC_SE_Li256ELb1ELb1ELb1ELb0EEENS1_36VarlenDynamicPersistentTileSchedulerILi64ELi64ELi256ELi128ELb1ELb1ELb1ELb0ELb1ELb1EEEEEEEEEvNT_6ParamsE)
        .other          _ZN7cutlass13device_kernelIN5flash11enable_sm90INS1_16FlashAttnFwdSm90INS1_25CollectiveMainloopFwdSm90ILi2EN4cute5tupleIJNS5_1CILi1EEES8_S8_EEENS6_IJNS7_ILi64EEESA_SA_EEELi512ENS_10bfloat16_tEfNS_4arch4Sm90ELb0ELb0ELb0ELb1ELb1ELb1ELb1ELb0ELb0ELb1ELb1ELb0EEENS1_21CollectiveEpilogueFwdINS6_IJSA_NS7_ILi512EEESA_EEES9_SC_SE_Li256ELb1ELb1ELb1ELb0EEENS1_36VarlenDynamicPersistentTileSchedulerILi64ELi64ELi256ELi128ELb1ELb1ELb1ELb0ELb1ELb1EEEEEEEEEvNT_6ParamsE,@"STO_CUDA_ENTRY STV_DEFAULT"
_ZN7cutlass13device_kernelIN5flash11enable_sm90INS1_16FlashAttnFwdSm90INS1_25CollectiveMainloopFwdSm90ILi2EN4cute5tupleIJNS5_1CILi1EEES8_S8_EEENS6_IJNS7_ILi64EEESA_SA_EEELi512ENS_10bfloat16_tEfNS_4arch4Sm90ELb0ELb0ELb0ELb1ELb1ELb1ELb1ELb0ELb0ELb1ELb1ELb0EEENS1_21CollectiveEpilogueFwdINS6_IJSA_NS7_ILi512EEESA_EEES9_SC_SE_Li256ELb1ELb1ELb1ELb0EEENS1_36VarlenDynamicPersistentTileSchedulerILi64ELi64ELi256ELi128ELb1ELb1ELb1ELb0ELb1ELb1EEEEEEEEEvNT_6ParamsE:
[----:B------:R-:W-:Y:S01]  /*0000*/  LDC R1, c[0x0][0x37c] ;  /* 0x0000df00ff017b82 */ /* 0x000fe20000000800 */
[----:B------:R-:W-:Y:S05]  /*0010*/  EXIT ;  /* 0x000000000000794d */ /* 0x000fea0003800000 */
.L_x_5:
        /* <DEDUP_REMOVED lines=14> */
.L_x_23:


//--------------------- .text._ZN7cutlass13device_kernelIN5flash11enable_sm90INS1_16FlashAttnFwdSm90INS1_25CollectiveMainloopFwdSm90ILi2EN4cute5tupleIJNS5_1CILi1EEES8_S8_EEENS6_IJNS7_ILi64EEESA_SA_EEELi512ENS_10bfloat16_tEfNS_4arch4Sm90ELb0ELb1ELb0ELb0ELb1ELb0ELb0ELb0ELb0ELb1ELb1ELb0EEENS1_21CollectiveEpilogueFwdINS6_IJSA_NS7_ILi512EEESA_EEES9_SC_SE_Li256ELb0ELb1ELb1ELb0EEENS1_19SingleTileSchedulerILb0ELb1ELb1ELi64EEEEEEEEEvNT_6ParamsE --------------------------
	.section	.text._ZN7cutlass13device_kernelIN5flash11enable_sm90INS1_16FlashAttnFwdSm90INS1_25CollectiveMainloopFwdSm90ILi2EN4cute5tupleIJNS5_1CILi1EEES8_S8_EEENS6_IJNS7_ILi64EEESA_SA_EEELi512ENS_10bfloat16_tEfNS_4arch4Sm90ELb0ELb1ELb0ELb0ELb1ELb0ELb0ELb0ELb0ELb1ELb1ELb0EEENS1_21CollectiveEpilogueFwdINS6_IJSA_NS7_ILi512EEESA_EEES9_SC_SE_Li256ELb0ELb1ELb1ELb0EEENS1_19SingleTileSchedulerILb0ELb1ELb1ELi64EEEEEEEEEvNT_6ParamsE,"ax",@progbits
	.align	128
.text._ZN7cutlass13device_kernelIN5flash11enable_sm90INS1_16FlashAttnFwdSm90INS1_25CollectiveMainloopFwdSm90ILi2EN4cute5tupleIJNS5_1CILi1EEES8_S8_EEENS6_IJNS7_ILi64EEESA_SA_EEELi512ENS_10bfloat16_tEfNS_4arch4Sm90ELb0ELb1ELb0ELb0ELb1ELb0ELb0ELb0ELb0ELb1ELb1ELb0EEENS1_21CollectiveEpilogueFwdINS6_IJSA_NS7_ILi512EEESA_EEES9_SC_SE_Li256ELb0ELb1ELb1ELb0EEENS1_19SingleTileSchedulerILb0ELb1ELb1ELi64EEEEEEEEEvNT_6ParamsE:
        .type           _ZN7cutlass13device_kernelIN5flash11enable_sm90INS1_16FlashAttnFwdSm90INS1_25CollectiveMainloopFwdSm90ILi2EN4cute5tupleIJNS5_1CILi1EEES8_S8_EEENS6_IJNS7_ILi64EEESA_SA_EEELi512ENS_10bfloat16_tEfNS_4arch4Sm90ELb0ELb1ELb0ELb0ELb1ELb0ELb0ELb0ELb0ELb1ELb1ELb0EEENS1_21CollectiveEpilogueFwdINS6_IJSA_NS7_ILi512EEESA_EEES9_SC_SE_Li256ELb0ELb1ELb1ELb0EEENS1_19SingleTileSchedulerILb0ELb1ELb1ELi64EEEEEEEEEvNT_6ParamsE,@function
        .size           _ZN7cutlass13device_kernelIN5flash11enable_sm90INS1_16FlashAttnFwdSm90INS1_25CollectiveMainloopFwdSm90ILi2EN4cute5tupleIJNS5_1CILi1EEES8_S8_EEENS6_IJNS7_ILi64EEESA_SA_EEELi512ENS_10bfloat16_tEfNS_4arch4Sm90ELb0ELb1ELb0ELb0ELb1ELb0ELb0ELb0ELb0ELb1ELb1ELb0EEENS1_21CollectiveEpilogueFwdINS6_IJSA_NS7_ILi512EEESA_EEES9_SC_SE_Li256ELb0ELb1ELb1ELb0EEENS1_19SingleTileSchedulerILb0ELb1ELb1ELi64EEEEEEEEEvNT_6ParamsE,(.L_x_24 - _ZN7cutlass13device_kernelIN5flash11enable_sm90INS1_16FlashAttnFwdSm90INS1_25CollectiveMainloopFwdSm90ILi2EN4cute5tupleIJNS5_1CILi1EEES8_S8_EEENS6_IJNS7_ILi64EEESA_SA_EEELi512ENS_10bfloat16_tEfNS_4arch4Sm90ELb0ELb1ELb0ELb0ELb1ELb0ELb0ELb0ELb0ELb1ELb1ELb0EEENS1_21CollectiveEpilogueFwdINS6_IJSA_NS7_ILi512EEESA_EEES9_SC_SE_Li256ELb0ELb1ELb1ELb0EEENS1_19SingleTileSchedulerILb0ELb1ELb1ELi64EEEEEEEEEvNT_6ParamsE)
        .other          _ZN7cutlass13device_kernelIN5flash11enable_sm90INS1_16FlashAttnFwdSm90INS1_25CollectiveMainloopFwdSm90ILi2EN4cute5tupleIJNS5_1CILi1EEES8_S8_EEENS6_IJNS7_ILi64EEESA_SA_EEELi512ENS_10bfloat16_tEfNS_4arch4Sm90ELb0ELb1ELb0ELb0ELb1ELb0ELb0ELb0ELb0ELb1ELb1ELb0EEENS1_21CollectiveEpilogueFwdINS6_IJSA_NS7_ILi512EEESA_EEES9_SC_SE_Li256ELb0ELb1ELb1ELb0EEENS1_19SingleTileSchedulerILb0ELb1ELb1ELi64EEEEEEEEEvNT_6ParamsE,@"STO_CUDA_ENTRY STV_DEFAULT"
_ZN7cutlass13device_kernelIN5flash11enable_sm90INS1_16FlashAttnFwdSm90INS1_25CollectiveMainloopFwdSm90ILi2EN4cute5tupleIJNS5_1CILi1EEES8_S8_EEENS6_IJNS7_ILi64EEESA_SA_EEELi512ENS_10bfloat16_tEfNS_4arch4Sm90ELb0ELb1ELb0ELb0ELb1ELb0ELb0ELb0ELb0ELb1ELb1ELb0EEENS1_21CollectiveEpilogueFwdINS6_IJSA_NS7_ILi512EEESA_EEES9_SC_SE_Li256ELb0ELb1ELb1ELb0EEENS1_19SingleTileSchedulerILb0ELb1ELb1ELi64EEEEEEEEEvNT_6ParamsE:
[----:B------:R-:W-:Y:S01]  /*0000*/  LDC R1, c[0x0][0x37c] ;  /* 0x0000df00ff017b82 */ /* 0x000fe20000000800 */
[----:B------:R-:W-:Y:S05]  /*0010*/  EXIT ;  /* 0x000000000000794d */ /* 0x000fea0003800000 */
.L_x_6:
        /* <DEDUP_REMOVED lines=14> */
.L_x_24:


//--------------------- .text._ZN7cutlass13device_kernelIN5flash11enable_sm90INS1_16FlashAttnFwdSm90INS1_25CollectiveMainloopFwdSm90ILi2EN4cute5tupleIJNS5_1CILi1EEES8_S8_EEENS6_IJNS7_ILi64EEESA_SA_EEELi512ENS_10bfloat16_tEfNS_4arch4Sm90ELb0ELb1ELb0ELb0ELb1ELb0ELb1ELb0ELb0ELb1ELb1ELb0EEENS1_21CollectiveEpilogueFwdINS6_IJSA_NS7_ILi512EEESA_EEES9_SC_SE_Li256ELb0ELb1ELb1ELb0EEENS1_19SingleTileSchedulerILb0ELb1ELb1ELi64EEEEEEEEEvNT_6ParamsE --------------------------
	.section	.text._ZN7cutlass13device_kernelIN5flash11enable_sm90INS1_16FlashAttnFwdSm90INS1_25CollectiveMainloopFwdSm90ILi2EN4cute5tupleIJNS5_1CILi1EEES8_S8_EEENS6_IJNS7_ILi64EEESA_SA_EEELi512ENS_10bfloat16_tEfNS_4arch4Sm90ELb0ELb1ELb0ELb0ELb1ELb0ELb1ELb0ELb0ELb1ELb1ELb0EEENS1_21CollectiveEpilogueFwdINS6_IJSA_NS7_ILi512EEESA_EEES9_SC_SE_Li256ELb0ELb1ELb1ELb0EEENS1_19SingleTileSchedulerILb0ELb1ELb1ELi64EEEEEEEEEvNT_6ParamsE,"ax",@progbits
	.align	128
.text._ZN7cutlass13device_kernelIN5flash11enable_sm90INS1_16FlashAttnFwdSm90INS1_25CollectiveMainloopFwdSm90ILi2EN4cute5tupleIJNS5_1CILi1EEES8_S8_EEENS6_IJNS7_ILi64EEESA_SA_EEELi512ENS_10bfloat16_tEfNS_4arch4Sm90ELb0ELb1ELb0ELb0ELb1ELb0ELb1ELb0ELb0ELb1ELb1ELb0EEENS1_21CollectiveEpilogueFwdINS6_IJSA_NS7_ILi512EEESA_EEES9_SC_SE_Li256ELb0ELb1ELb1ELb0EEENS1_19SingleTileSchedulerILb0ELb1ELb1ELi64EEEEEEEEEvNT_6ParamsE:
        .type           _ZN7cutlass13device_kernelIN5flash11enable_sm90INS1_16FlashAttnFwdSm90INS1_25CollectiveMainloopFwdSm90ILi2EN4cute5tupleIJNS5_1CILi1EEES8_S8_EEENS6_IJNS7_ILi64EEESA_SA_EEELi512ENS_10bfloat16_tEfNS_4arch4Sm90ELb0ELb1ELb0ELb0ELb1ELb0ELb1ELb0ELb0ELb1ELb1ELb0EEENS1_21CollectiveEpilogueFwdINS6_IJSA_NS7_ILi512EEESA_EEES9_SC_SE_Li256ELb0ELb1ELb1ELb0EEENS1_19SingleTileSchedulerILb0ELb1ELb1ELi64EEEEEEEEEvNT_6ParamsE,@function
        .size           _ZN7cutlass13device_kernelIN5flash11enable_sm90INS1_16FlashAttnFwdSm90INS1_25CollectiveMainloopFwdSm90ILi2EN4cute5tupleIJNS5_1CILi1EEES8_S8_EEENS6_IJNS7_ILi64EEESA_SA_EEELi512ENS_10bfloat16_tEfNS_4arch4Sm90ELb0ELb1ELb0ELb0ELb1ELb0ELb1ELb0ELb0ELb1ELb1ELb0EEENS1_21CollectiveEpilogueFwdINS6_IJSA_NS7_ILi512EEESA_EEES9_SC_SE_Li256ELb0ELb1ELb1ELb0EEENS1_19SingleTileSchedulerILb0ELb1ELb1ELi64EEEEEEEEEvNT_6ParamsE,(.L_x_25 - _ZN7cutlass13device_kernelIN5flash11enable_sm90INS1_16FlashAttnFwdSm90INS1_25CollectiveMainloopFwdSm90ILi2EN4cute5tupleIJNS5_1CILi1EEES8_S8_EEENS6_IJNS7_ILi64EEESA_SA_EEELi512ENS_10bfloat16_tEfNS_4arch4Sm90ELb0ELb1ELb0ELb0ELb1ELb0ELb1ELb0ELb0ELb1ELb1ELb0EEENS1_21CollectiveEpilogueFwdINS6_IJSA_NS7_ILi512EEESA_EEES9_SC_SE_Li256ELb0ELb1ELb1ELb0EEENS1_19SingleTileSchedulerILb0ELb1ELb1ELi64EEEEEEEEEvNT_6ParamsE)
        .other          _ZN7cutlass13device_kernelIN5flash11enable_sm90INS1_16FlashAttnFwdSm90INS1_25CollectiveMainloopFwdSm90ILi2EN4cute5tupleIJNS5_1CILi1EEES8_S8_EEENS6_IJNS7_ILi64EEESA_SA_EEELi512ENS_10bfloat16_tEfNS_4arch4Sm90ELb0ELb1ELb0ELb0ELb1ELb0ELb1ELb0ELb0ELb1ELb1ELb0EEENS1_21CollectiveEpilogueFwdINS6_IJSA_NS7_ILi512EEESA_EEES9_SC_SE_Li256ELb0ELb1ELb1ELb0EEENS1_19SingleTileSchedulerILb0ELb1ELb1ELi64EEEEEEEEEvNT_6ParamsE,@"STO_CUDA_ENTRY STV_DEFAULT"
_ZN7cutlass13device_kernelIN5flash11enable_sm90INS1_16FlashAttnFwdSm90INS1_25CollectiveMainloopFwdSm90ILi2EN4cute5tupleIJNS5_1CILi1EEES8_S8_EEENS6_IJNS7_ILi64EEESA_SA_EEELi512ENS_10bfloat16_tEfNS_4arch4Sm90ELb0ELb1ELb0ELb0ELb1ELb0ELb1ELb0ELb0ELb1ELb1ELb0EEENS1_21CollectiveEpilogueFwdINS6_IJSA_NS7_ILi512EEESA_EEES9_SC_SE_Li256ELb0ELb1ELb1ELb0EEENS1_19SingleTileSchedulerILb0ELb1ELb1ELi64EEEEEEEEEvNT_6ParamsE:
[----:B------:R-:W-:Y:S01]  /*0000*/  LDC R1, c[0x0][0x37c] ;  /* 0x0000df00ff017b82 */ /* 0x000fe20000000800 */
[----:B------:R-:W-:Y:S05]  /*0010*/  EXIT ;  /* 0x000000000000794d */ /* 0x000fea0003800000 */
.L_x_7:
        /* <DEDUP_REMOVED lines=14> */
.L_x_25:


//--------------------- .text._ZN7cutlass13device_kernelIN5flash11enable_sm90INS1_16FlashAttnFwdSm90INS1_25CollectiveMainloopFwdSm90ILi2EN4cute5tupleIJNS5_1CILi1EEES8_S8_EEENS6_IJNS7_ILi64EEESA_SA_EEELi512ENS_10bfloat16_tEfNS_4arch4Sm90ELb0ELb1ELb0ELb1ELb1ELb0ELb0ELb0ELb0ELb1ELb1ELb0EEENS1_21CollectiveEpilogueFwdINS6_IJSA_NS7_ILi512EEESA_EEES9_SC_SE_Li256ELb1ELb1ELb1ELb0EEENS1_36VarlenDynamicPersistentTileSchedulerILi64ELi64ELi256ELi128ELb1ELb1ELb1ELb1ELb0ELb1EEEEEEEEEvNT_6ParamsE --------------------------
	.section	.text._ZN7cutlass13device_kernelIN5flash11enable_sm90INS1_16FlashAttnFwdSm90INS1_25CollectiveMainloopFwdSm90ILi2EN4cute5tupleIJNS5_1CILi1EEES8_S8_EEENS6_IJNS7_ILi64EEESA_SA_EEELi512ENS_10bfloat16_tEfNS_4arch4Sm90ELb0ELb1ELb0ELb1ELb1ELb0ELb0ELb0ELb0ELb1ELb1ELb0EEENS1_21CollectiveEpilogueFwdINS6_IJSA_NS7_ILi512EEESA_EEES9_SC_SE_Li256ELb1ELb1ELb1ELb0EEENS1_36VarlenDynamicPersistentTileSchedulerILi64ELi64ELi256ELi128ELb1ELb1ELb1ELb1ELb0ELb1EEEEEEEEEvNT_6ParamsE,"ax",@progbits
	.align	128
.text._ZN7cutlass13device_kernelIN5flash11enable_sm90INS1_16FlashAttnFwdSm90INS1_25CollectiveMainloopFwdSm90ILi2EN4cute5tupleIJNS5_1CILi1EEES8_S8_EEENS6_IJNS7_ILi64EEESA_SA_EEELi512ENS_10bfloat16_tEfNS_4arch4Sm90ELb0ELb1ELb0ELb1ELb1ELb0ELb0ELb0ELb0ELb1ELb1ELb0EEENS1_21CollectiveEpilogueFwdINS6_IJSA_NS7_ILi512EEESA_EEES9_SC_SE_Li256ELb1ELb1ELb1ELb0EEENS1_36VarlenDynamicPersistentTileSchedulerILi64ELi64ELi256ELi128ELb1ELb1ELb1ELb1ELb0ELb1EEEEEEEEEvNT_6ParamsE:
        .type           _ZN7cutlass13device_kernelIN5flash11enable_sm90INS1_16FlashAttnFwdSm90INS1_25CollectiveMainloopFwdSm90ILi2EN4cute5tupleIJNS5_1CILi1EEES8_S8_EEENS6_IJNS7_ILi64EEESA_SA_EEELi512ENS_10bfloat16_tEfNS_4arch4Sm90ELb0ELb1ELb0ELb1ELb1ELb0ELb0ELb0ELb0ELb1ELb1ELb0EEENS1_21CollectiveEpilogueFwdINS6_IJSA_NS7_ILi512EEESA_EEES9_SC_SE_Li256ELb1ELb1ELb1ELb0EEENS1_36VarlenDynamicPersistentTileSchedulerILi64ELi64ELi256ELi128ELb1ELb1ELb1ELb1ELb0ELb1EEEEEEEEEvNT_6ParamsE,@function
        .size           _ZN7cutlass13device_kernelIN5flash11enable_sm90INS1_16FlashAttnFwdSm90INS1_25CollectiveMainloopFwdSm90ILi2EN4cute5tupleIJNS5_1CILi1EEES8_S8_EEENS6_IJNS7_ILi64EEESA_SA_EEELi512ENS_10bfloat16_tEfNS_4arch4Sm90ELb0ELb1ELb0ELb1ELb1ELb0ELb0ELb0ELb0ELb1ELb1ELb0EEENS1_21CollectiveEpilogueFwdINS6_IJSA_NS7_ILi512EEESA_EEES9_SC_SE_Li256ELb1ELb1ELb1ELb0EEENS1_36VarlenDynamicPersistentTileSchedulerILi64ELi64ELi256ELi128ELb1ELb1ELb1ELb1ELb0ELb1EEEEEEEEEvNT_6ParamsE,(.L_x_26 - _ZN7cutlass13device_kernelIN5flash11enable_sm90INS1_16FlashAttnFwdSm90INS1_25CollectiveMainloopFwdSm90ILi2EN4cute5tupleIJNS5_1CILi1EEES8_S8_EEENS6_IJNS7_ILi64EEESA_SA_EEELi512ENS_10bfloat16_tEfNS_4arch4Sm90ELb0ELb1ELb0ELb1ELb1ELb0ELb0ELb0ELb0ELb1ELb1ELb0EEENS1_21CollectiveEpilogueFwdINS6_IJSA_NS7_ILi512EEESA_EEES9_SC_SE_Li256ELb1ELb1ELb1ELb0EEENS1_36VarlenDynamicPersistentTileSchedulerILi64ELi64ELi256ELi128ELb1ELb1ELb1ELb1ELb0ELb1EEEEEEEEEvNT_6ParamsE)
        .other          _ZN7cutlass13device_kernelIN5flash11enable_sm90INS1_16FlashAttnFwdSm90INS1_25CollectiveMainloopFwdSm90ILi2EN4cute5tupleIJNS5_1CILi1EEES8_S8_EEENS6_IJNS7_ILi64EEESA_SA_EEELi512ENS_10bfloat16_tEfNS_4arch4Sm90ELb0ELb1ELb0ELb1ELb1ELb0ELb0ELb0ELb0ELb1ELb1ELb0EEENS1_21CollectiveEpilogueFwdINS6_IJSA_NS7_ILi512EEESA_EEES9_SC_SE_Li256ELb1ELb1ELb1ELb0EEENS1_36VarlenDynamicPersistentTileSchedulerILi64ELi64ELi256ELi128ELb1ELb1ELb1ELb1ELb0ELb1EEEEEEEEEvNT_6ParamsE,@"STO_CUDA_ENTRY STV_DEFAULT"
_ZN7cutlass13device_kernelIN5flash11enable_sm90INS1_16FlashAttnFwdSm90INS1_25CollectiveMainloopFwdSm90ILi2EN4cute5tupleIJNS5_1CILi1EEES8_S8_EEENS6_IJNS7_ILi64EEESA_SA_EEELi512ENS_10bfloat16_tEfNS_4arch4Sm90ELb0ELb1ELb0ELb1ELb1ELb0ELb0ELb0ELb0ELb1ELb1ELb0EEENS1_21CollectiveEpilogueFwdINS6_IJSA_NS7_ILi512EEESA_EEES9_SC_SE_Li256ELb1ELb1ELb1ELb0EEENS1_36VarlenDynamicPersistentTileSchedulerILi64ELi64ELi256ELi128ELb1ELb1ELb1ELb1ELb0ELb1EEEEEEEEEvNT_6ParamsE:
[----:B------:R-:W-:Y:S01]  /*0000*/  LDC R1, c[0x0][0x37c] ;  /* 0x0000df00ff017b82 */ /* 0x000fe20000000800 */
[----:B------:R-:W-:Y:S05]  /*0010*/  EXIT ;  /* 0x000000000000794d */ /* 0x000fea0003800000 */
.L_x_8:
        /* <DEDUP_REMOVED lines=14> */
.L_x_26:


//--------------------- .text._ZN7cutlass13device_kernelIN5flash11enable_sm90INS1_16FlashAttnFwdSm90INS1_25CollectiveMainloopFwdSm90ILi2EN4cute5tupleIJNS5_1CILi1EEES8_S8_EEENS6_IJNS7_ILi64EEESA_SA_EEELi512ENS_10bfloat16_tEfNS_4arch4Sm90ELb0ELb1ELb0ELb1ELb1ELb1ELb0ELb0ELb0ELb1ELb1ELb0EEENS1_21CollectiveEpilogueFwdINS6_IJSA_NS7_ILi512EEESA_EEES9_SC_SE_Li256ELb1ELb1ELb1ELb0EEENS1_36VarlenDynamicPersistentTileSchedulerILi64ELi64ELi256ELi128ELb1ELb1ELb1ELb1ELb0ELb1EEEEEEEEEvNT_6ParamsE --------------------------
	.section	.text._ZN7cutlass13device_kernelIN5flash11enable_sm90INS1_16FlashAttnFwdSm90INS1_25CollectiveMainloopFwdSm90ILi2EN4cute5tupleIJNS5_1CILi1EEES8_S8_EEENS6_IJNS7_ILi64EEESA_SA_EEELi512ENS_10bfloat16_tEfNS_4arch4Sm90ELb0ELb1ELb0ELb1ELb1ELb1ELb0ELb0ELb0ELb1ELb1ELb0EEENS1_21CollectiveEpilogueFwdINS6_IJSA_NS7_ILi512EEESA_EEES9_SC_SE_Li256ELb1ELb1ELb1ELb0EEENS1_36VarlenDynamicPersistentTileSchedulerILi64ELi64ELi256ELi128ELb1ELb1ELb1ELb1ELb0ELb1EEEEEEEEEvNT_6ParamsE,"ax",@progbits
	.align	128
.text._ZN7cutlass13device_kernelIN5flash11enable_sm90INS1_16FlashAttnFwdSm90INS1_25CollectiveMainloopFwdSm90ILi2EN4cute5tupleIJNS5_1CILi1EEES8_S8_EEENS6_IJNS7_ILi64EEESA_SA_EEELi512ENS_10bfloat16_tEfNS_4arch4Sm90ELb0ELb1ELb0ELb1ELb1ELb1ELb0ELb0ELb0ELb1ELb1ELb0EEENS1_21CollectiveEpilogueFwdINS6_IJSA_NS7_ILi512EEESA_EEES9_SC_SE_Li256ELb1ELb1ELb1ELb0EEENS1_36VarlenDynamicPersistentTileSchedulerILi64ELi64ELi256ELi128ELb1ELb1ELb1ELb1ELb0ELb1EEEEEEEEEvNT_6ParamsE:
        .type           _ZN7cutlass13device_kernelIN5flash11enable_sm90INS1_16FlashAttnFwdSm90INS1_25CollectiveMainloopFwdSm90ILi2EN4cute5tupleIJNS5_1CILi1EEES8_S8_EEENS6_IJNS7_ILi64EEESA_SA_EEELi512ENS_10bfloat16_tEfNS_4arch4Sm90ELb0ELb1ELb0ELb1ELb1ELb1ELb0ELb0ELb0ELb1ELb1ELb0EEENS1_21CollectiveEpilogueFwdINS6_IJSA_NS7_ILi512EEESA_EEES9_SC_SE_Li256ELb1ELb1ELb1ELb0EEENS1_36VarlenDynamicPersistentTileSchedulerILi64ELi64ELi256ELi128ELb1ELb1ELb1ELb1ELb0ELb1EEEEEEEEEvNT_6ParamsE,@function
        .size           _ZN7cutlass13device_kernelIN5flash11enable_sm90INS1_16FlashAttnFwdSm90INS1_25CollectiveMainloopFwdSm90ILi2EN4cute5tupleIJNS5_1CILi1EEES8_S8_EEENS6_IJNS7_ILi64EEESA_SA_EEELi512ENS_10bfloat16_tEfNS_4arch4Sm90ELb0ELb1ELb0ELb1ELb1ELb1ELb0ELb0ELb0ELb1ELb1ELb0EEENS1_21CollectiveEpilogueFwdINS6_IJSA_NS7_ILi512EEESA_EEES9_SC_SE_Li256ELb1ELb1ELb1ELb0EEENS1_36VarlenDynamicPersistentTileSchedulerILi64ELi64ELi256ELi128ELb1ELb1ELb1ELb1ELb0ELb1EEEEEEEEEvNT_6ParamsE,(.L_x_27 - _ZN7cutlass13device_kernelIN5flash11enable_sm90INS1_16FlashAttnFwdSm90INS1_25CollectiveMainloopFwdSm90ILi2EN4cute5tupleIJNS5_1CILi1EEES8_S8_EEENS6_IJNS7_ILi64EEESA_SA_EEELi512ENS_10bfloat16_tEfNS_4arch4Sm90ELb0ELb1ELb0ELb1ELb1ELb1ELb0ELb0ELb0ELb1ELb1ELb0EEENS1_21CollectiveEpilogueFwdINS6_IJSA_NS7_ILi512EEESA_EEES9_SC_SE_Li256ELb1ELb1ELb1ELb0EEENS1_36VarlenDynamicPersistentTileSchedulerILi64ELi64ELi256ELi128ELb1ELb1ELb1ELb1ELb0ELb1EEEEEEEEEvNT_6ParamsE)
        .other          _ZN7cutlass13device_kernelIN5flash11enable_sm90INS1_16FlashAttnFwdSm90INS1_25CollectiveMainloopFwdSm90ILi2EN4cute5tupleIJNS5_1CILi1EEES8_S8_EEENS6_IJNS7_ILi64EEESA_SA_EEELi512ENS_10bfloat16_tEfNS_4arch4Sm90ELb0ELb1ELb0ELb1ELb1ELb1ELb0ELb0ELb0ELb1ELb1ELb0EEENS1_21CollectiveEpilogueFwdINS6_IJSA_NS7_ILi512EEESA_EEES9_SC_SE_Li256ELb1ELb1ELb1ELb0EEENS1_36VarlenDynamicPersistentTileSchedulerILi64ELi64ELi256ELi128ELb1ELb1ELb1ELb1ELb0ELb1EEEEEEEEEvNT_6ParamsE,@"STO_CUDA_ENTRY STV_DEFAULT"
_ZN7cutlass13device_kernelIN5flash11enable_sm90INS1_16FlashAttnFwdSm90INS1_25CollectiveMainloopFwdSm90ILi2EN4cute5tupleIJNS5_1CILi1EEES8_S8_EEENS6_IJNS7_ILi64EEESA_SA_EEELi512ENS_10bfloat16_tEfNS_4arch4Sm90ELb0ELb1ELb0ELb1ELb1ELb1ELb0ELb0ELb0ELb1ELb1ELb0EEENS1_21CollectiveEpilogueFwdINS6_IJSA_NS7_ILi512EEESA_EEES9_SC_SE_Li256ELb1ELb1ELb1ELb0EEENS1_36VarlenDynamicPersistentTileSchedulerILi64ELi64ELi256ELi128ELb1ELb1ELb1ELb1ELb0ELb1EEEEEEEEEvNT_6ParamsE:
[----:B------:R-:W-:Y:S01]  /*0000*/  LDC R1, c[0x0][0x37c] ;  /* 0x0000df00ff017b82 */ /* 0x000fe20000000800 */
[----:B------:R-:W-:Y:S05]  /*0010*/  EXIT ;  /* 0x000000000000794d */ /* 0x000fea0003800000 */
.L_x_9:
        /* <DEDUP_REMOVED lines=14> */
.L_x_27:


//--------------------- .text._ZN7cutlass13device_kernelIN5flash11enable_sm90INS1_16FlashAttnFwdSm90INS1_25CollectiveMainloopFwdSm90ILi2EN4cute5tupleIJNS5_1CILi1EEES8_S8_EEENS6_IJNS7_ILi64EEESA_SA_EEELi512ENS_10bfloat16_tEfNS_4arch4Sm90ELb0ELb1ELb0ELb1ELb1ELb0ELb1ELb0ELb0ELb1ELb1ELb0EEENS1_21CollectiveEpilogueFwdINS6_IJSA_NS7_ILi512EEESA_EEES9_SC_SE_Li256ELb1ELb1ELb1ELb0EEENS1_36VarlenDynamicPersistentTileSchedulerILi64ELi64ELi256ELi128ELb1ELb1ELb1ELb1ELb0ELb1EEEEEEEEEvNT_6ParamsE --------------------------
	.section	.text._ZN7cutlass13device_kernelIN5flash11enable_sm90INS1_16FlashAttnFwdSm90INS1_25CollectiveMainloopFwdSm90ILi2EN4cute5tupleIJNS5_1CILi1EEES8_S8_EEENS6_IJNS7_ILi64EEESA_SA_EEELi512ENS_10bfloat16_tEfNS_4arch4Sm90ELb0ELb1ELb0ELb1ELb1ELb0ELb1ELb0ELb0ELb1ELb1ELb0EEENS1_21CollectiveEpilogueFwdINS6_IJSA_NS7_ILi512EEESA_EEES9_SC_SE_Li256ELb1ELb1ELb1ELb0EEENS1_36VarlenDynamicPersistentTileSchedulerILi64ELi64ELi256ELi128ELb1ELb1ELb1ELb1ELb0ELb1EEEEEEEEEvNT_6ParamsE,"ax",@progbits
	.align	128
.text._ZN7cutlass13device_kernelIN5flash11enable_sm90INS1_16FlashAttnFwdSm90INS1_25CollectiveMainloopFwdSm90ILi2EN4cute5tupleIJNS5_1CILi1EEES8_S8_EEENS6_IJNS7_ILi64EEESA_SA_EEELi512ENS_10bfloat16_tEfNS_4arch4Sm90ELb0ELb1ELb0ELb1ELb1ELb0ELb1ELb0ELb0ELb1ELb1ELb0EEENS1_21CollectiveEpilogueFwdINS6_IJSA_NS7_ILi512EEESA_EEES9_SC_SE_Li256ELb1ELb1ELb1ELb0EEENS1_36VarlenDynamicPersistentTileSchedulerILi64ELi64ELi256ELi128ELb1ELb1ELb1ELb1ELb0ELb1EEEEEEEEEvNT_6ParamsE:
        .type           _ZN7cutlass13device_kernelIN5flash11enable_sm90INS1_16FlashAttnFwdSm90INS1_25CollectiveMainloopFwdSm90ILi2EN4cute5tupleIJNS5_1CILi1EEES8_S8_EEENS6_IJNS7_ILi64EEESA_SA_EEELi512ENS_10bfloat16_tEfNS_4arch4Sm90ELb0ELb1ELb0ELb1ELb1ELb0ELb1ELb0ELb0ELb1ELb1ELb0EEENS1_21CollectiveEpilogueFwdINS6_IJSA_NS7_ILi512EEESA_EEES9_SC_SE_Li256ELb1ELb1ELb1ELb0EEENS1_36VarlenDynamicPersistentTileSchedulerILi64ELi64ELi256ELi128ELb1ELb1ELb1ELb1ELb0ELb1EEEEEEEEEvNT_6ParamsE,@function
        .size           _ZN7cutlass13device_kernelIN5flash11enable_sm90INS1_16FlashAttnFwdSm90INS1_25CollectiveMainloopFwdSm90ILi2EN4cute5tupleIJNS5_1CILi1EEES8_S8_EEENS6_IJNS7_ILi64EEESA_SA_EEELi512ENS_10bfloat16_tEfNS_4arch4Sm90ELb0ELb1ELb0ELb1ELb1ELb0ELb1ELb0ELb0ELb1ELb1ELb0EEENS1_21CollectiveEpilogueFwdINS6_IJSA_NS7_ILi512EEESA_EEES9_SC_SE_Li256ELb1ELb1ELb1ELb0EEENS1_36VarlenDynamicPersistentTileSchedulerILi64ELi64ELi256ELi128ELb1ELb1ELb1ELb1ELb0ELb1EEEEEEEEEvNT_6ParamsE,(.L_x_28 - _ZN7cutlass13device_kernelIN5flash11enable_sm90INS1_16FlashAttnFwdSm90INS1_25CollectiveMainloopFwdSm90ILi2EN4cute5tupleIJNS5_1CILi1EEES8_S8_EEENS6_IJNS7_ILi64EEESA_SA_EEELi512ENS_10bfloat16_tEfNS_4arch4Sm90ELb0ELb1ELb0ELb1ELb1ELb0ELb1ELb0ELb0ELb1ELb1ELb0EEENS1_21CollectiveEpilogueFwdINS6_IJSA_NS7_ILi512EEESA_EEES9_SC_SE_Li256ELb1ELb1ELb1ELb0EEENS1_36VarlenDynamicPersistentTileSchedulerILi64ELi64ELi256ELi128ELb1ELb1ELb1ELb1ELb0ELb1EEEEEEEEEvNT_6ParamsE)
        .other          _ZN7cutlass13device_kernelIN5flash11enable_sm90INS1_16FlashAttnFwdSm90INS1_25CollectiveMainloopFwdSm90ILi2EN4cute5tupleIJNS5_1CILi1EEES8_S8_EEENS6_IJNS7_ILi64EEESA_SA_EEELi512ENS_10bfloat16_tEfNS_4arch4Sm90ELb0ELb1ELb0ELb1ELb1ELb0ELb1ELb0ELb0ELb1ELb1ELb0EEENS1_21CollectiveEpilogueFwdINS6_IJSA_NS7_ILi512EEESA_EEES9_SC_SE_Li256ELb1ELb1ELb1ELb0EEENS1_36VarlenDynamicPersistentTileSchedulerILi64ELi64ELi256ELi128ELb1ELb1ELb1ELb1ELb0ELb1EEEEEEEEEvNT_6ParamsE,@"STO_CUDA_ENTRY STV_DEFAULT"
_ZN7cutlass13device_kernelIN5flash11enable_sm90INS1_16FlashAttnFwdSm90INS1_25CollectiveMainloopFwdSm90ILi2EN4cute5tupleIJNS5_1CILi1EEES8_S8_EEENS6_IJNS7_ILi64EEESA_SA_EEELi512ENS_10bfloat16_tEfNS_4arch4Sm90ELb0ELb1ELb0ELb1ELb1ELb0ELb1ELb0ELb0ELb1ELb1ELb0EEENS1_21CollectiveEpilogueFwdINS6_IJSA_NS7_ILi512EEESA_EEES9_SC_SE_Li256ELb1ELb1ELb1ELb0EEENS1_36VarlenDynamicPersistentTileSchedulerILi64ELi64ELi256ELi128ELb1ELb1ELb1ELb1ELb0ELb1EEEEEEEEEvNT_6ParamsE:
[----:B------:R-:W-:Y:S01]  /*0000*/  LDC R1, c[0x0][0x37c] ;  /* 0x0000df00ff017b82 */ /* 0x000fe20000000800 */
[----:B------:R-:W-:Y:S05]  /*0010*/  EXIT ;  /* 0x000000000000794d */ /* 0x000fea0003800000 */
.L_x_10:
        /* <DEDUP_REMOVED lines=14> */
.L_x_28:


//--------------------- .text._ZN7cutlass13device_kernelIN5flash11enable_sm90INS1_16FlashAttnFwdSm90INS1_25CollectiveMainloopFwdSm90ILi2EN4cute5tupleIJNS5_1CILi1EEES8_S8_EEENS6_IJNS7_ILi64EEESA_SA_EEELi512ENS_10bfloat16_tEfNS_4arch4Sm90ELb0ELb1ELb0ELb1ELb1ELb1ELb1ELb0ELb0ELb1ELb1ELb0EEENS1_21CollectiveEpilogueFwdINS6_IJSA_NS7_ILi512EEESA_EEES9_SC_SE_Li256ELb1ELb1ELb1ELb0EEENS1_36VarlenDynamicPersistentTileSchedulerILi64ELi64ELi256ELi128ELb1ELb1ELb1ELb1ELb0ELb1EEEEEEEEEvNT_6ParamsE --------------------------
	.section	.text._ZN7cutlass13device_kernelIN5flash11enable_sm90INS1_16FlashAttnFwdSm90INS1_25CollectiveMainloopFwdSm90ILi2EN4cute5tupleIJNS5_1CILi1EEES8_S8_EEENS6_IJNS7_ILi64EEESA_SA_EEELi512ENS_10bfloat16_tEfNS_4arch4Sm90ELb0ELb1ELb0ELb1ELb1ELb1ELb1ELb0ELb0ELb1ELb1ELb0EEENS1_21CollectiveEpilogueFwdINS6_IJSA_NS7_ILi512EEESA_EEES9_SC_SE_Li256ELb1ELb1ELb1ELb0EEENS1_36VarlenDynamicPersistentTileSchedulerILi64ELi64ELi256ELi128ELb1ELb1ELb1ELb1ELb0ELb1EEEEEEEEEvNT_6ParamsE,"ax",@progbits
	.align	128
.text._ZN7cutlass13device_kernelIN5flash11enable_sm90INS1_16FlashAttnFwdSm90INS1_25CollectiveMainloopFwdSm90ILi2EN4cute5tupleIJNS5_1CILi1EEES8_S8_EEENS6_IJNS7_ILi64EEESA_SA_EEELi512ENS_10bfloat16_tEfNS_4arch4Sm90ELb0ELb1ELb0ELb1ELb1ELb1ELb1ELb0ELb0ELb1ELb1ELb0EEENS1_21CollectiveEpilogueFwdINS6_IJSA_NS7_ILi512EEESA_EEES9_SC_SE_Li256ELb1ELb1ELb1ELb0EEENS1_36VarlenDynamicPersistentTileSchedulerILi64ELi64ELi256ELi128ELb1ELb1ELb1ELb1ELb0ELb1EEEEEEEEEvNT_6ParamsE:
        .type           _ZN7cutlass13device_kernelIN5flash11enable_sm90INS1_16FlashAttnFwdSm90INS1_25CollectiveMainloopFwdSm90ILi2EN4cute5tupleIJNS5_1CILi1EEES8_S8_EEENS6_IJNS7_ILi64EEESA_SA_EEELi512ENS_10bfloat16_tEfNS_4arch4Sm90ELb0ELb1ELb0ELb1ELb1ELb1ELb1ELb0ELb0ELb1ELb1ELb0EEENS1_21CollectiveEpilogueFwdINS6_IJSA_NS7_ILi512EEESA_EEES9_SC_SE_Li256ELb1ELb1ELb1ELb0EEENS1_36VarlenDynamicPersistentTileSchedulerILi64ELi64ELi256ELi128ELb1ELb1ELb1ELb1ELb0ELb1EEEEEEEEEvNT_6ParamsE,@function
        .size           _ZN7cutlass13device_kernelIN5flash11enable_sm90INS1_16FlashAttnFwdSm90INS1_25CollectiveMainloopFwdSm90ILi2EN4cute5tupleIJNS5_1CILi1EEES8_S8_EEENS6_IJNS7_ILi64EEESA_SA_EEELi512ENS_10bfloat16_tEfNS_4arch4Sm90ELb0ELb1ELb0ELb1ELb1ELb1ELb1ELb0ELb0ELb1ELb1ELb0EEENS1_21CollectiveEpilogueFwdINS6_IJSA_NS7_ILi512EEESA_EEES9_SC_SE_Li256ELb1ELb1ELb1ELb0EEENS1_36VarlenDynamicPersistentTileSchedulerILi64ELi64ELi256ELi128ELb1ELb1ELb1ELb1ELb0ELb1EEEEEEEEEvNT_6ParamsE,(.L_x_29 - _ZN7cutlass13device_kernelIN5flash11enable_sm90INS1_16FlashAttnFwdSm90INS1_25CollectiveMainloopFwdSm90ILi2EN4cute5tupleIJNS5_1CILi1EEES8_S8_EEENS6_IJNS7_ILi64EEESA_SA_EEELi512ENS_10bfloat16_tEfNS_4arch4Sm90ELb0ELb1ELb0ELb1ELb1ELb1ELb1ELb0ELb0ELb1ELb1ELb0EEENS1_21CollectiveEpilogueFwdINS6_IJSA_NS7_ILi512EEESA_EEES9_SC_SE_Li256ELb1ELb1ELb1ELb0EEENS1_36VarlenDynamicPersistentTileSchedulerILi64ELi64ELi256ELi128ELb1ELb1ELb1ELb1ELb0ELb1EEEEEEEEEvNT_6ParamsE)
        .other          _ZN7cutlass13device_kernelIN5flash11enable_sm90INS1_16FlashAttnFwdSm90INS1_25CollectiveMainloopFwdSm90ILi2EN4cute5tupleIJNS5_1CILi1EEES8_S8_EEENS6_IJNS7_ILi64EEESA_SA_EEELi512ENS_10bfloat16_tEfNS_4arch4Sm90ELb0ELb1ELb0ELb1ELb1ELb1ELb1ELb0ELb0ELb1ELb1ELb0EEENS1_21CollectiveEpilogueFwdINS6_IJSA_NS7_ILi512EEESA_EEES9_SC_SE_Li256ELb1ELb1ELb1ELb0EEENS1_36VarlenDynamicPersistentTileSchedulerILi64ELi64ELi256ELi128ELb1ELb1ELb1ELb1ELb0ELb1EEEEEEEEEvNT_6ParamsE,@"STO_CUDA_ENTRY STV_DEFAULT"
_ZN7cutlass13device_kernelIN5flash11enable_sm90INS1_16FlashAttnFwdSm90INS1_25CollectiveMainloopFwdSm90ILi2EN4cute5tupleIJNS5_1CILi1EEES8_S8_EEENS6_IJNS7_ILi64EEESA_SA_EEELi512ENS_10bfloat16_tEfNS_4arch4Sm90ELb0ELb1ELb0ELb1ELb1ELb1ELb1ELb0ELb0ELb1ELb1ELb0EEENS1_21CollectiveEpilogueFwdINS6_IJSA_NS7_ILi512EEESA_EEES9_SC_SE_Li256ELb1ELb1ELb1ELb0EEENS1_36VarlenDynamicPersistentTileSchedulerILi64ELi64ELi256ELi128ELb1ELb1ELb1ELb1ELb0ELb1EEEEEEEEEvNT_6ParamsE:
[----:B------:R-:W-:Y:S01]  /*0000*/  LDC R1, c[0x0][0x37c] ;  /* 0x0000df00ff017b82 */ /* 0x000fe20000000800 */
[----:B------:R-:W-:Y:S05]  /*0010*/  EXIT ;  /* 0x000000000000794d */ /* 0x000fea0003800000 */
.L_x_11:
        /* <DEDUP_REMOVED lines=14> */
.L_x_29:


//--------------------- .text._ZN7cutlass13device_kernelIN5flash11enable_sm90INS1_16FlashAttnFwdSm90INS1_25CollectiveMainloopFwdSm90ILi2EN4cute5tupleIJNS5_1CILi1EEES8_S8_EEENS6_IJNS7_ILi64EEESA_SA_EEELi512ENS_10bfloat16_tEfNS_4arch4Sm90ELb1ELb0ELb0ELb0ELb1ELb0ELb0ELb0ELb0ELb1ELb1ELb0EEENS1_21CollectiveEpilogueFwdINS6_IJSA_NS7_ILi512EEESA_EEES9_SC_SE_Li256ELb0ELb1ELb1ELb0EEENS1_19SingleTileSchedulerILb0ELb1ELb1ELi64EEEEEEEEEvNT_6ParamsE --------------------------
	.section	.text._ZN7cutlass13device_kernelIN5flash11enable_sm90INS1_16FlashAttnFwdSm90INS1_25CollectiveMainloopFwdSm90ILi2EN4cute5tupleIJNS5_1CILi1EEES8_S8_EEENS6_IJNS7_ILi64EEESA_SA_EEELi512ENS_10bfloat16_tEfNS_4arch4Sm90ELb1ELb0ELb0ELb0ELb1ELb0ELb0ELb0ELb0ELb1ELb1ELb0EEENS1_21CollectiveEpilogueFwdINS6_IJSA_NS7_ILi512EEESA_EEES9_SC_SE_Li256ELb0ELb1ELb1ELb0EEENS1_19SingleTileSchedulerILb0ELb1ELb1ELi64EEEEEEEEEvNT_6ParamsE,"ax",@progbits
	.align	128
.text._ZN7cutlass13device_kernelIN5flash11enable_sm90INS1_16FlashAttnFwdSm90INS1_25CollectiveMainloopFwdSm90ILi2EN4cute5tupleIJNS5_1CILi1EEES8_S8_EEENS6_IJNS7_ILi64EEESA_SA_EEELi512ENS_10bfloat16_tEfNS_4arch4Sm90ELb1ELb0ELb0ELb0ELb1ELb0ELb0ELb0ELb0ELb1ELb1ELb0EEENS1_21CollectiveEpilogueFwdINS6_IJSA_NS7_ILi512EEESA_EEES9_SC_SE_Li256ELb0ELb1ELb1ELb0EEENS1_19SingleTileSchedulerILb0ELb1ELb1ELi64EEEEEEEEEvNT_6ParamsE:
        .type           _ZN7cutlass13device_kernelIN5flash11enable_sm90INS1_16FlashAttnFwdSm90INS1_25CollectiveMainloopFwdSm90ILi2EN4cute5tupleIJNS5_1CILi1EEES8_S8_EEENS6_IJNS7_ILi64EEESA_SA_EEELi512ENS_10bfloat16_tEfNS_4arch4Sm90ELb1ELb0ELb0ELb0ELb1ELb0ELb0ELb0ELb0ELb1ELb1ELb0EEENS1_21CollectiveEpilogueFwdINS6_IJSA_NS7_ILi512EEESA_EEES9_SC_SE_Li256ELb0ELb1ELb1ELb0EEENS1_19SingleTileSchedulerILb0ELb1ELb1ELi64EEEEEEEEEvNT_6ParamsE,@function
        .size           _ZN7cutlass13device_kernelIN5flash11enable_sm90INS1_16FlashAttnFwdSm90INS1_25CollectiveMainloopFwdSm90ILi2EN4cute5tupleIJNS5_1CILi1EEES8_S8_EEENS6_IJNS7_ILi64EEESA_SA_EEELi512ENS_10bfloat16_tEfNS_4arch4Sm90ELb1ELb0ELb0ELb0ELb1ELb0ELb0ELb0ELb0ELb1ELb1ELb0EEENS1_21CollectiveEpilogueFwdINS6_IJSA_NS7_ILi512EEESA_EEES9_SC_SE_Li256ELb0ELb1ELb1ELb0EEENS1_19SingleTileSchedulerILb0ELb1ELb1ELi64EEEEEEEEEvNT_6ParamsE,(.L_x_30 - _ZN7cutlass13device_kernelIN5flash11enable_sm90INS1_16FlashAttnFwdSm90INS1_25CollectiveMainloopFwdSm90ILi2EN4cute5tupleIJNS5_1CILi1EEES8_S8_EEENS6_IJNS7_ILi64EEESA_SA_EEELi512ENS_10bfloat16_tEfNS_4arch4Sm90ELb1ELb0ELb0ELb0ELb1ELb0ELb0ELb0ELb0ELb1ELb1ELb0EEENS1_21CollectiveEpilogueFwdINS6_IJSA_NS7_ILi512EEESA_EEES9_SC_SE_Li256ELb0ELb1ELb1ELb0EEENS1_19SingleTileSchedulerILb0ELb1ELb1ELi64EEEEEEEEEvNT_6ParamsE)
        .other          _ZN7cutlass13device_kernelIN5flash11enable_sm90INS1_16FlashAttnFwdSm90INS1_25CollectiveMainloopFwdSm90ILi2EN4cute5tupleIJNS5_1CILi1EEES8_S8_EEENS6_IJNS7_ILi64EEESA_SA_EEELi512ENS_10bfloat16_tEfNS_4arch4Sm90ELb1ELb0ELb0ELb0ELb1ELb0ELb0ELb0ELb0ELb1ELb1ELb0EEENS1_21CollectiveEpilogueFwdINS6_IJSA_NS7_ILi512EEESA_EEES9_SC_SE_Li256ELb0ELb1ELb1ELb0EEENS1_19SingleTileSchedulerILb0ELb1ELb1ELi64EEEEEEEEEvNT_6ParamsE,@"STO_CUDA_ENTRY STV_DEFAULT"
_ZN7cutlass13device_kernelIN5flash11enable_sm90INS1_16FlashAttnFwdSm90INS1_25CollectiveMainloopFwdSm90ILi2EN4cute5tupleIJNS5_1CILi1EEES8_S8_EEENS6_IJNS7_ILi64EEESA_SA_EEELi512ENS_10bfloat16_tEfNS_4arch4Sm90ELb1ELb0ELb0ELb0ELb1ELb0ELb0ELb0ELb0ELb1ELb1ELb0EEENS1_21CollectiveEpilogueFwdINS6_IJSA_NS7_ILi512EEESA_EEES9_SC_SE_Li256ELb0ELb1ELb1ELb0EEENS1_19SingleTileSchedulerILb0ELb1ELb1ELi64EEEEEEEEEvNT_6ParamsE:
[----:B------:R-:W-:Y:S01]  /*0000*/  LDC R1, c[0x0][0x37c] ;  /* 0x0000df00ff017b82 */ /* 0x000fe20000000800 */
[----:B------:R-:W-:Y:S05]  /*0010*/  EXIT ;  /* 0x000000000000794d */ /* 0x000fea0003800000 */
.L_x_12:
        /* <DEDUP_REMOVED lines=14> */
.L_x_30:


//--------------------- .text._ZN7cutlass13device_kernelIN5flash11enable_sm90INS1_16FlashAttnFwdSm90INS1_25CollectiveMainloopFwdSm90ILi2EN4cute5tupleIJNS5_1CILi1EEES8_S8_EEENS6_IJNS7_ILi64EEESA_SA_EEELi512ENS_10bfloat16_tEfNS_4arch4Sm90ELb1ELb0ELb0ELb0ELb1ELb0ELb1ELb0ELb0ELb1ELb1ELb0EEENS1_21CollectiveEpilogueFwdINS6_IJSA_NS7_ILi512EEESA_EEES9_SC_SE_Li256ELb0ELb1ELb1ELb0EEENS1_19SingleTileSchedulerILb0ELb1ELb1ELi64EEEEEEEEEvNT_6ParamsE --------------------------
	.section	.text._ZN7cutlass13device_kernelIN5flash11enable_sm90INS1_16FlashAttnFwdSm90INS1_25CollectiveMainloopFwdSm90ILi2EN4cute5tupleIJNS5_1CILi1EEES8_S8_EEENS6_IJNS7_ILi64EEESA_SA_EEELi512ENS_10bfloat16_tEfNS_4arch4Sm90ELb1ELb0ELb0ELb0ELb1ELb0ELb1ELb0ELb0ELb1ELb1ELb0EEENS1_21CollectiveEpilogueFwdINS6_IJSA_NS7_ILi512EEESA_EEES9_SC_SE_Li256ELb0ELb1ELb1ELb0EEENS1_19SingleTileSchedulerILb0ELb1ELb1ELi64EEEEEEEEEvNT_6ParamsE,"ax",@progbits
	.align	128
.text._ZN7cutlass13device_kernelIN5flash11enable_sm90INS1_16FlashAttnFwdSm90INS1_25CollectiveMainloopFwdSm90ILi2EN4cute5tupleIJNS5_1CILi1EEES8_S8_EEENS6_IJNS7_ILi64EEESA_SA_EEELi512ENS_10bfloat16_tEfNS_4arch4Sm90ELb1ELb0ELb0ELb0ELb1ELb0ELb1ELb0ELb0ELb1ELb1ELb0EEENS1_21CollectiveEpilogueFwdINS6_IJSA_NS7_ILi512EEESA_EEES9_SC_SE_Li256ELb0ELb1ELb1ELb0EEENS1_19SingleTileSchedulerILb0ELb1ELb1ELi64EEEEEEEEEvNT_6ParamsE:
        .type           _ZN7cutlass13device_kernelIN5flash11enable_sm90INS1_16FlashAttnFwdSm90INS1_25CollectiveMainloopFwdSm90ILi2EN4cute5tupleIJNS5_1CILi1EEES8_S8_EEENS6_IJNS7_ILi64EEESA_SA_EEELi512ENS_10bfloat16_tEfNS_4arch4Sm90ELb1ELb0ELb0ELb0ELb1ELb0ELb1ELb0ELb0ELb1ELb1ELb0EEENS1_21CollectiveEpilogueFwdINS6_IJSA_NS7_ILi512EEESA_EEES9_SC_SE_Li256ELb0ELb1ELb1ELb0EEENS1_19SingleTileSchedulerILb0ELb1ELb1ELi64EEEEEEEEEvNT_6ParamsE,@function
        .size           _ZN7cutlass13device_kernelIN5flash11enable_sm90INS1_16FlashAttnFwdSm90INS1_25CollectiveMainloopFwdSm90ILi2EN4cute5tupleIJNS5_1CILi1EEES8_S8_EEENS6_IJNS7_ILi64EEESA_SA_EEELi512ENS_10bfloat16_tEfNS_4arch4Sm90ELb1ELb0ELb0ELb0ELb1ELb0ELb1ELb0ELb0ELb1ELb1ELb0EEENS1_21CollectiveEpilogueFwdINS6_IJSA_NS7_ILi512EEESA_EEES9_SC_SE_Li256ELb0ELb1ELb1ELb0EEENS1_19SingleTileSchedulerILb0ELb1ELb1ELi64EEEEEEEEEvNT_6ParamsE,(.L_x_31 - _ZN7cutlass13device_kernelIN5flash11enable_sm90INS1_16FlashAttnFwdSm90INS1_25CollectiveMainloopFwdSm90ILi2EN4cute5tupleIJNS5_1CILi1EEES8_S8_EEENS6_IJNS7_ILi64EEESA_SA_EEELi512ENS_10bfloat16_tEfNS_4arch4Sm90ELb1ELb0ELb0ELb0ELb1ELb0ELb1ELb0ELb0ELb1ELb1ELb0EEENS1_21CollectiveEpilogueFwdINS6_IJSA_NS7_ILi512EEESA_EEES9_SC_SE_Li256ELb0ELb1ELb1ELb0EEENS1_19SingleTileSchedulerILb0ELb1ELb1ELi64EEEEEEEEEvNT_6ParamsE)
        .other          _ZN7cutlass13device_kernelIN5flash11enable_sm90INS1_16FlashAttnFwdSm90INS1_25CollectiveMainloopFwdSm90ILi2EN4cute5tupleIJNS5_1CILi1EEES8_S8_EEENS6_IJNS7_ILi64EEESA_SA_EEELi512ENS_10bfloat16_tEfNS_4arch4Sm90ELb1ELb0ELb0ELb0ELb1ELb0ELb1ELb0ELb0ELb1ELb1ELb0EEENS1_21CollectiveEpilogueFwdINS6_IJSA_NS7_ILi512EEESA_EEES9_SC_SE_Li256ELb0ELb1ELb1ELb0EEENS1_19SingleTileSchedulerILb0ELb1ELb1ELi64EEEEEEEEEvNT_6ParamsE,@"STO_CUDA_ENTRY STV_DEFAULT"
_ZN7cutlass13device_kernelIN5flash11enable_sm90INS1_16FlashAttnFwdSm90INS1_25CollectiveMainloopFwdSm90ILi2EN4cute5tupleIJNS5_1CILi1EEES8_S8_EEENS6_IJNS7_ILi64EEESA_SA_EEELi512ENS_10bfloat16_tEfNS_4arch4Sm90ELb1ELb0ELb0ELb0ELb1ELb0ELb1ELb0ELb0ELb1ELb1ELb0EEENS1_21CollectiveEpilogueFwdINS6_IJSA_NS7_ILi512EEESA_EEES9_SC_SE_Li256ELb0ELb1ELb1ELb0EEENS1_19SingleTileSchedulerILb0ELb1ELb1ELi64EEEEEEEEEvNT_6ParamsE:
[----:B------:R-:W-:Y:S01]  /*0000*/  LDC R1, c[0x0][0x37c] ;  /* 0x0000df00ff017b82 */ /* 0x000fe20000000800 */
[----:B------:R-:W-:Y:S05]  /*0010*/  EXIT ;  /* 0x000000000000794d */ /* 0x000fea0003800000 */
.L_x_13:
        /* <DEDUP_REMOVED lines=14> */
.L_x_31:


//--------------------- .text._ZN7cutlass13device_kernelIN5flash11enable_sm90INS1_16FlashAttnFwdSm90INS1_25CollectiveMainloopFwdSm90ILi2EN4cute5tupleIJNS5_1CILi1EEES8_S8_EEENS6_IJNS7_ILi64EEESA_SA_EEELi512ENS_10bfloat16_tEfNS_4arch4Sm90ELb1ELb0ELb0ELb1ELb1ELb0ELb0ELb0ELb0ELb1ELb1ELb0EEENS1_21CollectiveEpilogueFwdINS6_IJSA_NS7_ILi512EEESA_EEES9_SC_SE_Li256ELb1ELb1ELb1ELb0EEENS1_36VarlenDynamicPersistentTileSchedulerILi64ELi64ELi256ELi128ELb1ELb1ELb1ELb1ELb1ELb1EEEEEEEEEvNT_6ParamsE --------------------------
	.section	.text._ZN7cutlass13device_kernelIN5flash11enable_sm90INS1_16FlashAttnFwdSm90INS1_25CollectiveMainloopFwdSm90ILi2EN4cute5tupleIJNS5_1CILi1EEES8_S8_EEENS6_IJNS7_ILi64EEESA_SA_EEELi512ENS_10bfloat16_tEfNS_4arch4Sm90ELb1ELb0ELb0ELb1ELb1ELb0ELb0ELb0ELb0ELb1ELb1ELb0EEENS1_21CollectiveEpilogueFwdINS6_IJSA_NS7_ILi512EEESA_EEES9_SC_SE_Li256ELb1ELb1ELb1ELb0EEENS1_36VarlenDynamicPersistentTileSchedulerILi64ELi64ELi256ELi128ELb1ELb1ELb1ELb1ELb1ELb1EEEEEEEEEvNT_6ParamsE,"ax",@progbits
	.align	128
.text._ZN7cutlass13device_kernelIN5flash11enable_sm90INS1_16FlashAttnFwdSm90INS1_25CollectiveMainloopFwdSm90ILi2EN4cute5tupleIJNS5_1CILi1EEES8_S8_EEENS6_IJNS7_ILi64EEESA_SA_EEELi512ENS_10bfloat16_tEfNS_4arch4Sm90ELb1ELb0ELb0ELb1ELb1ELb0ELb0ELb0ELb0ELb1ELb1ELb0EEENS1_21CollectiveEpilogueFwdINS6_IJSA_NS7_ILi512EEESA_EEES9_SC_SE_Li256ELb1ELb1ELb1ELb0EEENS1_36VarlenDynamicPersistentTileSchedulerILi64ELi64ELi256ELi128ELb1ELb1ELb1ELb1ELb1ELb1EEEEEEEEEvNT_6ParamsE:
        .type           _ZN7cutlass13device_kernelIN5flash11enable_sm90INS1_16FlashAttnFwdSm90INS1_25CollectiveMainloopFwdSm90ILi2EN4cute5tupleIJNS5_1CILi1EEES8_S8_EEENS6_IJNS7_ILi64EEESA_SA_EEELi512ENS_10bfloat16_tEfNS_4arch4Sm90ELb1ELb0ELb0ELb1ELb1ELb0ELb0ELb0ELb0ELb1ELb1ELb0EEENS1_21CollectiveEpilogueFwdINS6_IJSA_NS7_ILi512EEESA_EEES9_SC_SE_Li256ELb1ELb1ELb1ELb0EEENS1_36VarlenDynamicPersistentTileSchedulerILi64ELi64ELi256ELi128ELb1ELb1ELb1ELb1ELb1ELb1EEEEEEEEEvNT_6ParamsE,@function
        .size           _ZN7cutlass13device_kernelIN5flash11enable_sm90INS1_16FlashAttnFwdSm90INS1_25CollectiveMainloopFwdSm90ILi2EN4cute5tupleIJNS5_1CILi1EEES8_S8_EEENS6_IJNS7_ILi64EEESA_SA_EEELi512ENS_10bfloat16_tEfNS_4arch4Sm90ELb1ELb0ELb0ELb1ELb1ELb0ELb0ELb0ELb0ELb1ELb1ELb0EEENS1_21CollectiveEpilogueFwdINS6_IJSA_NS7_ILi512EEESA_EEES9_SC_SE_Li256ELb1ELb1ELb1ELb0EEENS1_36VarlenDynamicPersistentTileSchedulerILi64ELi64ELi256ELi128ELb1ELb1ELb1ELb1ELb1ELb1EEEEEEEEEvNT_6ParamsE,(.L_x_32 - _ZN7cutlass13device_kernelIN5flash11enable_sm90INS1_16FlashAttnFwdSm90INS1_25CollectiveMainloopFwdSm90ILi2EN4cute5tupleIJNS5_1CILi1EEES8_S8_EEENS6_IJNS7_ILi64EEESA_SA_EEELi512ENS_10bfloat16_tEfNS_4arch4Sm90ELb1ELb0ELb0ELb1ELb1ELb0ELb0ELb0ELb0ELb1ELb1ELb0EEENS1_21CollectiveEpilogueFwdINS6_IJSA_NS7_ILi512EEESA_EEES9_SC_SE_Li256ELb1ELb1ELb1ELb0EEENS1_36VarlenDynamicPersistentTileSchedulerILi64ELi64ELi256ELi128ELb1ELb1ELb1ELb1ELb1ELb1EEEEEEEEEvNT_6ParamsE)
        .other          _ZN7cutlass13device_kernelIN5flash11enable_sm90INS1_16FlashAttnFwdSm90INS1_25CollectiveMainloopFwdSm90ILi2EN4cute5tupleIJNS5_1CILi1EEES8_S8_EEENS6_IJNS7_ILi64EEESA_SA_EEELi512ENS_10bfloat16_tEfNS_4arch4Sm90ELb1ELb0ELb0ELb1ELb1ELb0ELb0ELb0ELb0ELb1ELb1ELb0EEENS1_21CollectiveEpilogueFwdINS6_IJSA_NS7_ILi512EEESA_EEES9_SC_SE_Li256ELb1ELb1ELb1ELb0EEENS1_36VarlenDynamicPersistentTileSchedulerILi64ELi64ELi256ELi128ELb1ELb1ELb1ELb1ELb1ELb1EEEEEEEEEvNT_6ParamsE,@"STO_CUDA_ENTRY STV_DEFAULT"
_ZN7cutlass13device_kernelIN5flash11enable_sm90INS1_16FlashAttnFwdSm90INS1_25CollectiveMainloopFwdSm90ILi2EN4cute5tupleIJNS5_1CILi1EEES8_S8_EEENS6_IJNS7_ILi64EEESA_SA_EEELi512ENS_10bfloat16_tEfNS_4arch4Sm90ELb1ELb0ELb0ELb1ELb1ELb0ELb0ELb0ELb0ELb1ELb1ELb0EEENS1_21CollectiveEpilogueFwdINS6_IJSA_NS7_ILi512EEESA_EEES9_SC_SE_Li256ELb1ELb1ELb1ELb0EEENS1_36VarlenDynamicPersistentTileSchedulerILi64ELi64ELi256ELi128ELb1ELb1ELb1ELb1ELb1ELb1EEEEEEEEEvNT_6ParamsE:
[----:B------:R-:W-:Y:S01]  /*0000*/  LDC R1, c[0x0][0x37c] ;  /* 0x0000df00ff017b82 */ /* 0x000fe20000000800 */
[----:B------:R-:W-:Y:S05]  /*0010*/  EXIT ;  /* 0x000000000000794d */ /* 0x000fea0003800000 */
.L_x_14:
        /* <DEDUP_REMOVED lines=14> */
.L_x_32:


//--------------------- .text._ZN7cutlass13device_kernelIN5flash11enable_sm90INS1_16FlashAttnFwdSm90INS1_25CollectiveMainloopFwdSm90ILi2EN4cute5tupleIJNS5_1CILi1EEES8_S8_EEENS6_IJNS7_ILi64EEESA_SA_EEELi512ENS_10bfloat16_tEfNS_4arch4Sm90ELb1ELb0ELb0ELb1ELb1ELb1ELb0ELb0ELb0ELb1ELb1ELb0EEENS1_21CollectiveEpilogueFwdINS6_IJSA_NS7_ILi512EEESA_EEES9_SC_SE_Li256ELb1ELb1ELb1ELb0EEENS1_36VarlenDynamicPersistentTileSchedulerILi64ELi64ELi256ELi128ELb1ELb1ELb1ELb1ELb1ELb1EEEEEEEEEvNT_6ParamsE --------------------------
	.section	.text._ZN7cutlass13device_kernelIN5flash11enable_sm90INS1_16FlashAttnFwdSm90INS1_25CollectiveMainloopFwdSm90ILi2EN4cute5tupleIJNS5_1CILi1EEES8_S8_EEENS6_IJNS7_ILi64EEESA_SA_EEELi512ENS_10bfloat16_tEfNS_4arch4Sm90ELb1ELb0ELb0ELb1ELb1ELb1ELb0ELb0ELb0ELb1ELb1ELb0EEENS1_21CollectiveEpilogueFwdINS6_IJSA_NS7_ILi512EEESA_EEES9_SC_SE_Li256ELb1ELb1ELb1ELb0EEENS1_36VarlenDynamicPersistentTileSchedulerILi64ELi64ELi256ELi128ELb1ELb1ELb1ELb1ELb1ELb1EEEEEEEEEvNT_6ParamsE,"ax",@progbits
	.align	128
.text._ZN7cutlass13device_kernelIN5flash11enable_sm90INS1_16FlashAttnFwdSm90INS1_25CollectiveMainloopFwdSm90ILi2EN4cute5tupleIJNS5_1CILi1EEES8_S8_EEENS6_IJNS7_ILi64EEESA_SA_EEELi512ENS_10bfloat16_tEfNS_4arch4Sm90ELb1ELb0ELb0ELb1ELb1ELb1ELb0ELb0ELb0ELb1ELb1ELb0EEENS1_21CollectiveEpilogueFwdINS6_IJSA_NS7_ILi512EEESA_EEES9_SC_SE_Li256ELb1ELb1ELb1ELb0EEENS1_36VarlenDynamicPersistentTileSchedulerILi64ELi64ELi256ELi128ELb1ELb1ELb1ELb1ELb1ELb1EEEEEEEEEvNT_6ParamsE:
        .type           _ZN7cutlass13device_kernelIN5flash11enable_sm90INS1_16FlashAttnFwdSm90INS1_25CollectiveMainloopFwdSm90ILi2EN4cute5tupleIJNS5_1CILi1EEES8_S8_EEENS6_IJNS7_ILi64EEESA_SA_EEELi512ENS_10bfloat16_tEfNS_4arch4Sm90ELb1ELb0ELb0ELb1ELb1ELb1ELb0ELb0ELb0ELb1ELb1ELb0EEENS1_21CollectiveEpilogueFwdINS6_IJSA_NS7_ILi512EEESA_EEES9_SC_SE_Li256ELb1ELb1ELb1ELb0EEENS1_36VarlenDynamicPersistentTileSchedulerILi64ELi64ELi256ELi128ELb1ELb1ELb1ELb1ELb1ELb1EEEEEEEEEvNT_6ParamsE,@function
        .size           _ZN7cutlass13device_kernelIN5flash11enable_sm90INS1_16FlashAttnFwdSm90INS1_25CollectiveMainloopFwdSm90ILi2EN4cute5tupleIJNS5_1CILi1EEES8_S8_EEENS6_IJNS7_ILi64EEESA_SA_EEELi512ENS_10bfloat16_tEfNS_4arch4Sm90ELb1ELb0ELb0ELb1ELb1ELb1ELb0ELb0ELb0ELb1ELb1ELb0EEENS1_21CollectiveEpilogueFwdINS6_IJSA_NS7_ILi512EEESA_EEES9_SC_SE_Li256ELb1ELb1ELb1ELb0EEENS1_36VarlenDynamicPersistentTileSchedulerILi64ELi64ELi256ELi128ELb1ELb1ELb1ELb1ELb1ELb1EEEEEEEEEvNT_6ParamsE,(.L_x_33 - _ZN7cutlass13device_kernelIN5flash11enable_sm90INS1_16FlashAttnFwdSm90INS1_25CollectiveMainloopFwdSm90ILi2EN4cute5tupleIJNS5_1CILi1EEES8_S8_EEENS6_IJNS7_ILi64EEESA_SA_EEELi512ENS_10bfloat16_tEfNS_4arch4Sm90ELb1ELb0ELb0ELb1ELb1ELb1ELb0ELb0ELb0ELb1ELb1ELb0EEENS1_21CollectiveEpilogueFwdINS6_IJSA_NS7_ILi512EEESA_EEES9_SC_SE_Li256ELb1ELb1ELb1ELb0EEENS1_36VarlenDynamicPersistentTileSchedulerILi64ELi64ELi256ELi128ELb1ELb1ELb1ELb1ELb1ELb1EEEEEEEEEvNT_6ParamsE)
        .other          _ZN7cutlass13device_kernelIN5flash11enable_sm90INS1_16FlashAttnFwdSm90INS1_25CollectiveMainloopFwdSm90ILi2EN4cute5tupleIJNS5_1CILi1EEES8_S8_EEENS6_IJNS7_ILi64EEESA_SA_EEELi512ENS_10bfloat16_tEfNS_4arch4Sm90ELb1ELb0ELb0ELb1ELb1ELb1ELb0ELb0ELb0ELb1ELb1ELb0EEENS1_21CollectiveEpilogueFwdINS6_IJSA_NS7_ILi512EEESA_EEES9_SC_SE_Li256ELb1ELb1ELb1ELb0EEENS1_36VarlenDynamicPersistentTileSchedulerILi64ELi64ELi256ELi128ELb1ELb1ELb1ELb1ELb1ELb1EEEEEEEEEvNT_6ParamsE,@"STO_CUDA_ENTRY STV_DEFAULT"
_ZN7cutlass13device_kernelIN5flash11enable_sm90INS1_16FlashAttnFwdSm90INS1_25CollectiveMainloopFwdSm90ILi2EN4cute5tupleIJNS5_1CILi1EEES8_S8_EEENS6_IJNS7_ILi64EEESA_SA_EEELi512ENS_10bfloat16_tEfNS_4arch4Sm90ELb1ELb0ELb0ELb1ELb1ELb1ELb0ELb0ELb0ELb1ELb1ELb0EEENS1_21CollectiveEpilogueFwdINS6_IJSA_NS7_ILi512EEESA_EEES9_SC_SE_Li256ELb1ELb1ELb1ELb0EEENS1_36VarlenDynamicPersistentTileSchedulerILi64ELi64ELi256ELi128ELb1ELb1ELb1ELb1ELb1ELb1EEEEEEEEEvNT_6ParamsE:
[----:B------:R-:W-:Y:S01]  /*0000*/  LDC R1, c[0x0][0x37c] ;  /* 0x0000df00ff017b82 */ /* 0x000fe20000000800 */
[----:B------:R-:W-:Y:S05]  /*0010*/  EXIT ;  /* 0x000000000000794d */ /* 0x000fea0003800000 */
.L_x_15:
        /* <DEDUP_REMOVED lines=14> */
.L_x_33:


//--------------------- .text._ZN7cutlass13device_kernelIN5flash11enable_sm90INS1_16FlashAttnFwdSm90INS1_25CollectiveMainloopFwdSm90ILi2EN4cute5tupleIJNS5_1CILi1EEES8_S8_EEENS6_IJNS7_ILi64EEESA_SA_EEELi512ENS_10bfloat16_tEfNS_4arch4Sm90ELb1ELb0ELb0ELb1ELb1ELb0ELb1ELb0ELb0ELb1ELb1ELb0EEENS1_21CollectiveEpilogueFwdINS6_IJSA_NS7_ILi512EEESA_EEES9_SC_SE_Li256ELb1ELb1ELb1ELb0EEENS1_36VarlenDynamicPersistentTileSchedulerILi64ELi64ELi256ELi128ELb1ELb1ELb1ELb1ELb1ELb1EEEEEEEEEvNT_6ParamsE --------------------------
	.section	.text._ZN7cutlass13device_kernelIN5flash11enable_sm90INS1_16FlashAttnFwdSm90INS1_25CollectiveMainloopFwdSm90ILi2EN4cute5tupleIJNS5_1CILi1EEES8_S8_EEENS6_IJNS7_ILi64EEESA_SA_EEELi512ENS_10bfloat16_tEfNS_4arch4Sm90ELb1ELb0ELb0ELb1ELb1ELb0ELb1ELb0ELb0ELb1ELb1ELb0EEENS1_21CollectiveEpilogueFwdINS6_IJSA_NS7_ILi512EEESA_EEES9_SC_SE_Li256ELb1ELb1ELb1ELb0EEENS1_36VarlenDynamicPersistentTileSchedulerILi64ELi64ELi256ELi128ELb1ELb1ELb1ELb1ELb1ELb1EEEEEEEEEvNT_6ParamsE,"ax",@progbits
	.align	128
.text._ZN7cutlass13device_kernelIN5flash11enable_sm90INS1_16FlashAttnFwdSm90INS1_25CollectiveMainloopFwdSm90ILi2EN4cute5tupleIJNS5_1CILi1EEES8_S8_EEENS6_IJNS7_ILi64EEESA_SA_EEELi512ENS_10bfloat16_tEfNS_4arch4Sm90ELb1ELb0ELb0ELb1ELb1ELb0ELb1ELb0ELb0ELb1ELb1ELb0EEENS1_21CollectiveEpilogueFwdINS6_IJSA_NS7_ILi512EEESA_EEES9_SC_SE_Li256ELb1ELb1ELb1ELb0EEENS1_36VarlenDynamicPersistentTileSchedulerILi64ELi64ELi256ELi128ELb1ELb1ELb1ELb1ELb1ELb1EEEEEEEEEvNT_6ParamsE:
        .type           _ZN7cutlass13device_kernelIN5flash11enable_sm90INS1_16FlashAttnFwdSm90INS1_25CollectiveMainloopFwdSm90ILi2EN4cute5tupleIJNS5_1CILi1EEES8_S8_EEENS6_IJNS7_ILi64EEESA_SA_EEELi512ENS_10bfloat16_tEfNS_4arch4Sm90ELb1ELb0ELb0ELb1ELb1ELb0ELb1ELb0ELb0ELb1ELb1ELb0EEENS1_21CollectiveEpilogueFwdINS6_IJSA_NS7_ILi512EEESA_EEES9_SC_SE_Li256ELb1ELb1ELb1ELb0EEENS1_36VarlenDynamicPersistentTileSchedulerILi64ELi64ELi256ELi128ELb1ELb1ELb1ELb1ELb1ELb1EEEEEEEEEvNT_6ParamsE,@function
        .size           _ZN7cutlass13device_kernelIN5flash11enable_sm90INS1_16FlashAttnFwdSm90INS1_25CollectiveMainloopFwdSm90ILi2EN4cute5tupleIJNS5_1CILi1EEES8_S8_EEENS6_IJNS7_ILi64EEESA_SA_EEELi512ENS_10bfloat16_tEfNS_4arch4Sm90ELb1ELb0ELb0ELb1ELb1ELb0ELb1ELb0ELb0ELb1ELb1ELb0EEENS1_21CollectiveEpilogueFwdINS6_IJSA_NS7_ILi512EEESA_EEES9_SC_SE_Li256ELb1ELb1ELb1ELb0EEENS1_36VarlenDynamicPersistentTileSchedulerILi64ELi64ELi256ELi128ELb1ELb1ELb1ELb1ELb1ELb1EEEEEEEEEvNT_6ParamsE,(.L_x_34 - _ZN7cutlass13device_kernelIN5flash11enable_sm90INS1_16FlashAttnFwdSm90INS1_25CollectiveMainloopFwdSm90ILi2EN4cute5tupleIJNS5_1CILi1EEES8_S8_EEENS6_IJNS7_ILi64EEESA_SA_EEELi512ENS_10bfloat16_tEfNS_4arch4Sm90ELb1ELb0ELb0ELb1ELb1ELb0ELb1ELb0ELb0ELb1ELb1ELb0EEENS1_21CollectiveEpilogueFwdINS6_IJSA_NS7_ILi512EEESA_EEES9_SC_SE_Li256ELb1ELb1ELb1ELb0EEENS1_36VarlenDynamicPersistentTileSchedulerILi64ELi64ELi256ELi128ELb1ELb1ELb1ELb1ELb1ELb1EEEEEEEEEvNT_6ParamsE)
        .other          _ZN7cutlass13device_kernelIN5flash11enable_sm90INS1_16FlashAttnFwdSm90INS1_25CollectiveMainloopFwdSm90ILi2EN4cute5tupleIJNS5_1CILi1EEES8_S8_EEENS6_IJNS7_ILi64EEESA_SA_EEELi512ENS_10bfloat16_tEfNS_4arch4Sm90ELb1ELb0ELb0ELb1ELb1ELb0ELb1ELb0ELb0ELb1ELb1ELb0EEENS1_21CollectiveEpilogueFwdINS6_IJSA_NS7_ILi512EEESA_EEES9_SC_SE_Li256ELb1ELb1ELb1ELb0EEENS1_36VarlenDynamicPersistentTileSchedulerILi64ELi64ELi256ELi128ELb1ELb1ELb1ELb1ELb1ELb1EEEEEEEEEvNT_6ParamsE,@"STO_CUDA_ENTRY STV_DEFAULT"
_ZN7cutlass13device_kernelIN5flash11enable_sm90INS1_16FlashAttnFwdSm90INS1_25CollectiveMainloopFwdSm90ILi2EN4cute5tupleIJNS5_1CILi1EEES8_S8_EEENS6_IJNS7_ILi64EEESA_SA_EEELi512ENS_10bfloat16_tEfNS_4arch4Sm90ELb1ELb0ELb0ELb1ELb1ELb0ELb1ELb0ELb0ELb1ELb1ELb0EEENS1_21CollectiveEpilogueFwdINS6_IJSA_NS7_ILi512EEESA_EEES9_SC_SE_Li256ELb1ELb1ELb1ELb0EEENS1_36VarlenDynamicPersistentTileSchedulerILi64ELi64ELi256ELi128ELb1ELb1ELb1ELb1ELb1ELb1EEEEEEEEEvNT_6ParamsE:
[----:B------:R-:W-:Y:S01]  /*0000*/  LDC R1, c[0x0][0x37c] ;  /* 0x0000df00ff017b82 */ /* 0x000fe20000000800 */
[----:B------:R-:W-:Y:S05]  /*0010*/  EXIT ;  /* 0x000000000000794d */ /* 0x000fea0003800000 */
.L_x_16:
        /* <DEDUP_REMOVED lines=14> */
.L_x_34:


//--------------------- .text._ZN7cutlass13device_kernelIN5flash11enable_sm90INS1_16FlashAttnFwdSm90INS1_25CollectiveMainloopFwdSm90ILi2EN4cute5tupleIJNS5_1CILi1EEES8_S8_EEENS6_IJNS7_ILi64EEESA_SA_EEELi512ENS_10bfloat16_tEfNS_4arch4Sm90ELb1ELb0ELb0ELb1ELb1ELb1ELb1ELb0ELb0ELb1ELb1ELb0EEENS1_21CollectiveEpilogueFwdINS6_IJSA_NS7_ILi512EEESA_EEES9_SC_SE_Li256ELb1ELb1ELb1ELb0EEENS1_36VarlenDynamicPersistentTileSchedulerILi64ELi64ELi256ELi128ELb1ELb1ELb1ELb1ELb1ELb1EEEEEEEEEvNT_6ParamsE --------------------------
	.section	.text._ZN7cutlass13device_kernelIN5flash11enable_sm90INS1_16FlashAttnFwdSm90INS1_25CollectiveMainloopFwdSm90ILi2EN4cute5tupleIJNS5_1CILi1EEES8_S8_EEENS6_IJNS7_ILi64EEESA_SA_EEELi512ENS_10bfloat16_tEfNS_4arch4Sm90ELb1ELb0ELb0ELb1ELb1ELb1ELb1ELb0ELb0ELb1ELb1ELb0EEENS1_21CollectiveEpilogueFwdINS6_IJSA_NS7_ILi512EEESA_EEES9_SC_SE_Li256ELb1ELb1ELb1ELb0EEENS1_36VarlenDynamicPersistentTileSchedulerILi64ELi64ELi256ELi128ELb1ELb1ELb1ELb1ELb1ELb1EEEEEEEEEvNT_6ParamsE,"ax",@progbits
	.align	128
.text._ZN7cutlass13device_kernelIN5flash11enable_sm90INS1_16FlashAttnFwdSm90INS1_25CollectiveMainloopFwdSm90ILi2EN4cute5tupleIJNS5_1CILi1EEES8_S8_EEENS6_IJNS7_ILi64EEESA_SA_EEELi512ENS_10bfloat16_tEfNS_4arch4Sm90ELb1ELb0ELb0ELb1ELb1ELb1ELb1ELb0ELb0ELb1ELb1ELb0EEENS1_21CollectiveEpilogueFwdINS6_IJSA_NS7_ILi512EEESA_EEES9_SC_SE_Li256ELb1ELb1ELb1ELb0EEENS1_36VarlenDynamicPersistentTileSchedulerILi64ELi64ELi256ELi128ELb1ELb1ELb1ELb1ELb1ELb1EEEEEEEEEvNT_6ParamsE:
        .type           _ZN7cutlass13device_kernelIN5flash11enable_sm90INS1_16FlashAttnFwdSm90INS1_25CollectiveMainloopFwdSm90ILi2EN4cute5tupleIJNS5_1CILi1EEES8_S8_EEENS6_IJNS7_ILi64EEESA_SA_EEELi512ENS_10bfloat16_tEfNS_4arch4Sm90ELb1ELb0ELb0ELb1ELb1ELb1ELb1ELb0ELb0ELb1ELb1ELb0EEENS1_21CollectiveEpilogueFwdINS6_IJSA_NS7_ILi512EEESA_EEES9_SC_SE_Li256ELb1ELb1ELb1ELb0EEENS1_36VarlenDynamicPersistentTileSchedulerILi64ELi64ELi256ELi128ELb1ELb1ELb1ELb1ELb1ELb1EEEEEEEEEvNT_6ParamsE,@function
        .size           _ZN7cutlass13device_kernelIN5flash11enable_sm90INS1_16FlashAttnFwdSm90INS1_25CollectiveMainloopFwdSm90ILi2EN4cute5tupleIJNS5_1CILi1EEES8_S8_EEENS6_IJNS7_ILi64EEESA_SA_EEELi512ENS_10bfloat16_tEfNS_4arch4Sm90ELb1ELb0ELb0ELb1ELb1ELb1ELb1ELb0ELb0ELb1ELb1ELb0EEENS1_21CollectiveEpilogueFwdINS6_IJSA_NS7_ILi512EEESA_EEES9_SC_SE_Li256ELb1ELb1ELb1ELb0EEENS1_36VarlenDynamicPersistentTileSchedulerILi64ELi64ELi256ELi128ELb1ELb1ELb1ELb1ELb1ELb1EEEEEEEEEvNT_6ParamsE,(.L_x_35 - _ZN7cutlass13device_kernelIN5flash11enable_sm90INS1_16FlashAttnFwdSm90INS1_25CollectiveMainloopFwdSm90ILi2EN4cute5tupleIJNS5_1CILi1EEES8_S8_EEENS6_IJNS7_ILi64EEESA_SA_EEELi512ENS_10bfloat16_tEfNS_4arch4Sm90ELb1ELb0ELb0ELb1ELb1ELb1ELb1ELb0ELb0ELb1ELb1ELb0EEENS1_21CollectiveEpilogueFwdINS6_IJSA_NS7_ILi512EEESA_EEES9_SC_SE_Li256ELb1ELb1ELb1ELb0EEENS1_36VarlenDynamicPersistentTileSchedulerILi64ELi64ELi256ELi128ELb1ELb1ELb1ELb1ELb1ELb1EEEEEEEEEvNT_6ParamsE)
        .other          _ZN7cutlass13device_kernelIN5flash11enable_sm90INS1_16FlashAttnFwdSm90INS1_25CollectiveMainloopFwdSm90ILi2EN4cute5tupleIJNS5_1CILi1EEES8_S8_EEENS6_IJNS7_ILi64EEESA_SA_EEELi512ENS_10bfloat16_tEfNS_4arch4Sm90ELb1ELb0ELb0ELb1ELb1ELb1ELb1ELb0ELb0ELb1ELb1ELb0EEENS1_21CollectiveEpilogueFwdINS6_IJSA_NS7_ILi512EEESA_EEES9_SC_SE_Li256ELb1ELb1ELb1ELb0EEENS1_36VarlenDynamicPersistentTileSchedulerILi64ELi64ELi256ELi128ELb1ELb1ELb1ELb1ELb1ELb1EEEEEEEEEvNT_6ParamsE,@"STO_CUDA_ENTRY STV_DEFAULT"
_ZN7cutlass13device_kernelIN5flash11enable_sm90INS1_16FlashAttnFwdSm90INS1_25CollectiveMainloopFwdSm90ILi2EN4cute5tupleIJNS5_1CILi1EEES8_S8_EEENS6_IJNS7_ILi64EEESA_SA_EEELi512ENS_10bfloat16_tEfNS_4arch4Sm90ELb1ELb0ELb0ELb1ELb1ELb1ELb1ELb0ELb0ELb1ELb1ELb0EEENS1_21CollectiveEpilogueFwdINS6_IJSA_NS7_ILi512EEESA_EEES9_SC_SE_Li256ELb1ELb1ELb1ELb0EEENS1_36VarlenDynamicPersistentTileSchedulerILi64ELi64ELi256ELi128ELb1ELb1ELb1ELb1ELb1ELb1EEEEEEEEEvNT_6ParamsE:
[----:B------:R-:W-:Y:S01]  /*0000*/  LDC R1, c[0x0][0x37c] ;  /* 0x0000df00ff017b82 */ /* 0x000fe20000000800 */
[----:B------:R-:W-:Y:S05]  /*0010*/  EXIT ;  /* 0x000000000000794d */ /* 0x000fea0003800000 */
.L_x_17:
        /* <DEDUP_REMOVED lines=14> */
.L_x_35:


//--------------------- .nv.shared.reserved.0     --------------------------
	.section	.nv.shared.reserved.0,"aw",@nobits
	.weak		__nv_reservedSMEM_offset_0_alias
	.size		__nv_reservedSMEM_offset_0_alias, 0, 64
	.other		__nv_reservedSMEM_offset_0_alias,@"STO_CUDA_RESERVED_SHARED STV_DEFAULT"
__nv_reservedSMEM_offset_0_alias:
	.zero		0
	.zero		64


//--------------------- .nv.global                --------------------------
	.section	.nv.global,"aw",@nobits
.nv.global:
	.type		_ZN81_INTERNAL_e004f4dd_45_flash_fwd_hdim64_512_bf16_paged_split_sm90_cu_49158569_33904cute1_E,@object
	.size		_ZN81_INTERNAL_e004f4dd_45_flash_fwd_hdim64_512_bf16_paged_split_sm90_cu_49158569_33904cute1_E,(_ZN81_INTERNAL_e004f4dd_45_flash_fwd_hdim64_512_bf16_paged_split_sm90_cu_49158569_33904cuda3std3__45__cpo6cbeginE - _ZN81_INTERNAL_e004f4dd_45_flash_fwd_hdim64_512_bf16_paged_split_sm90_cu_49158569_33904cute1_E)
_ZN81_INTERNAL_e004f4dd_45_flash_fwd_hdim64_512_bf16_paged_split_sm90_cu_49158569_33904cute1_E:
	.zero		1
	.type		_ZN81_INTERNAL_e004f4dd_45_flash_fwd_hdim64_512_bf16_paged_split_sm90_cu_49158569_33904cuda3std3__45__cpo6cbeginE,@object
	.size		_ZN81_INTERNAL_e004f4dd_45_flash_fwd_hdim64_512_bf16_paged_split_sm90_cu_49158569_33904cuda3std3__45__cpo6cbeginE,(_ZN81_INTERNAL_e004f4dd_45_flash_fwd_hdim64_512_bf16_paged_split_sm90_cu_49158569_33904cuda3std3__48in_placeE - _ZN81_INTERNAL_e004f4dd_45_flash_fwd_hdim64_512_bf16_paged_split_sm90_cu_49158569_33904cuda3std3__45__cpo6cbeginE)
_ZN81_INTERNAL_e004f4dd_45_flash_fwd_hdim64_512_bf16_paged_split_sm90_cu_49158569_33904cuda3std3__45__cpo6cbeginE:
	.zero		1
	.type		_ZN81_INTERNAL_e004f4dd_45_flash_fwd_hdim64_512_bf16_paged_split_sm90_cu_49158569_33904cuda3std3__48in_placeE,@object
	.size		_ZN81_INTERNAL_e004f4dd_45_flash_fwd_hdim64_512_bf16_paged_split_sm90_cu_49158569_33904cuda3std3__48in_placeE,(_ZN81_INTERNAL_e004f4dd_45_flash_fwd_hdim64_512_bf16_paged_split_sm90_cu_49158569_33904cuda3std6ranges3__45__cpo9iter_moveE - _ZN81_INTERNAL_e004f4dd_45_flash_fwd_hdim64_512_bf16_paged_split_sm90_cu_49158569_33904cuda3std3__48in_placeE)
_ZN81_INTERNAL_e004f4dd_45_flash_fwd_hdim64_512_bf16_paged_split_sm90_cu_49158569_33904cuda3std3__48in_placeE:
	.zero		1
	.type		_ZN81_INTERNAL_e004f4dd_45_flash_fwd_hdim64_512_bf16_paged_split_sm90_cu_49158569_33904cuda3std6ranges3__45__cpo9iter_moveE,@object
	.size		_ZN81_INTERNAL_e004f4dd_45_flash_fwd_hdim64_512_bf16_paged_split_sm90_cu_49158569_33904cuda3std6ranges3__45__cpo9iter_moveE,(_ZN81_INTERNAL_e004f4dd_45_flash_fwd_hdim64_512_bf16_paged_split_sm90_cu_49158569_33904cuda3std3__45__cpo5beginE - _ZN81_INTERNAL_e004f4dd_45_flash_fwd_hdim64_512_bf16_paged_split_sm90_cu_49158569_33904cuda3std6ranges3__45__cpo9iter_moveE)
_ZN81_INTERNAL_e004f4dd_45_flash_fwd_hdim64_512_bf16_paged_split_sm90_cu_49158569_33904cuda3std6ranges3__45__cpo9iter_moveE:
	.zero		1
	.type		_ZN81_INTERNAL_e004f4dd_45_flash_fwd_hdim64_512_bf16_paged_split_sm90_cu_49158569_33904cuda3std3__45__cpo5beginE,@object
	.size		_ZN81_INTERNAL_e004f4dd_45_flash_fwd_hdim64_512_bf16_paged_split_sm90_cu_49158569_33904cuda3std3__45__cpo5beginE,(_ZN81_INTERNAL_e004f4dd_45_flash_fwd_hdim64_512_bf16_paged_split_sm90_cu_49158569_33904cuda3std3__483_GLOBAL__N__e004f4dd_45_flash_fwd_hdim64_512_bf16_paged_split_sm90_cu_49158569_33906ignoreE - _ZN81_INTERNAL_e004f4dd_45_flash_fwd_hdim64_512_bf16_paged_split_sm90_cu_49158569_33904cuda3std3__45__cpo5beginE)
_ZN81_INTERNAL_e004f4dd_45_flash_fwd_hdim64_512_bf16_paged_split_sm90_cu_49158569_33904cuda3std3__45__cpo5beginE:
	.zero		1
	.type		_ZN81_INTERNAL_e004f4dd_45_flash_fwd_hdim64_512_bf16_paged_split_sm90_cu_49158569_33904cuda3std3__483_GLOBAL__N__e004f4dd_45_flash_fwd_hdim64_512_bf16_paged_split_sm90_cu_49158569_33906ignoreE,@object
	.size		_ZN81_INTERNAL_e004f4dd_45_flash_fwd_hdim64_512_bf16_paged_split_sm90_cu_49158569_33904cuda3std3__483_GLOBAL__N__e004f4dd_45_flash_fwd_hdim64_512_bf16_paged_split_sm90_cu_49158569_33906ignoreE,(_ZN81_INTERNAL_e004f4dd_45_flash_fwd_hdim64_512_bf16_paged_split_sm90_cu_49158569_33904cute7productE - _ZN81_INTERNAL_e004f4dd_45_flash_fwd_hdim64_512_bf16_paged_split_sm90_cu_49158569_33904cuda3std3__483_GLOBAL__N__e004f4dd_45_flash_fwd_hdim64_512_bf16_paged_split_sm90_cu_49158569_33906ignoreE)
_ZN81_INTERNAL_e004f4dd_45_flash_fwd_hdim64_512_bf16_paged_split_sm90_cu_49158569_33904cuda3std3__483_GLOBAL__N__e004f4dd_45_flash_fwd_hdim64_512_bf16_paged_split_sm90_cu_49158569_33906ignoreE:
	.zero		1
	.type		_ZN81_INTERNAL_e004f4dd_45_flash_fwd_hdim64_512_bf16_paged_split_sm90_cu_49158569_33904cute7productE,@object
	.size		_ZN81_INTERNAL_e004f4dd_45_flash_fwd_hdim64_512_bf16_paged_split_sm90_cu_49158569_33904cute7productE,(_ZN81_INTERNAL_e004f4dd_45_flash_fwd_hdim64_512_bf16_paged_split_sm90_cu_49158569_33904cuda3std3__45__cpo3endE - _ZN81_INTERNAL_e004f4dd_45_flash_fwd_hdim64_512_bf16_paged_split_sm90_cu_49158569_33904cute7productE)
_ZN81_INTERNAL_e004f4dd_45_flash_fwd_hdim64_512_bf16_paged_split_sm90_cu_49158569_33904cute7productE:
	.zero		1
	.type		_ZN81_INTERNAL_e004f4dd_45_flash_fwd_hdim64_512_bf16_paged_split_sm90_cu_49158569_33904cuda3std3__45__cpo3endE,@object
	.size		_ZN81_INTERNAL_e004f4dd_45_flash_fwd_hdim64_512_bf16_paged_split_sm90_cu_49158569_33904cuda3std3__45__cpo3endE,(_ZN81_INTERNAL_e004f4dd_45_flash_fwd_hdim64_512_bf16_paged_split_sm90_cu_49158569_33904cuda3std3__419piecewise_constructE - _ZN81_INTERNAL_e004f4dd_45_flash_fwd_hdim64_512_bf16_paged_split_sm90_cu_49158569_33904cuda3std3__45__cpo3endE)
_ZN81_INTERNAL_e004f4dd_45_flash_fwd_hdim64_512_bf16_paged_split_sm90_cu_49158569_33904cuda3std3__45__cpo3endE:
	.zero		1
	.type		_ZN81_INTERNAL_e004f4dd_45_flash_fwd_hdim64_512_bf16_paged_split_sm90_cu_49158569_33904cuda3std3__419piecewise_constructE,@object
	.size		_ZN81_INTERNAL_e004f4dd_45_flash_fwd_hdim64_512_bf16_paged_split_sm90_cu_49158569_33904cuda3std3__419piecewise_constructE,(_ZN81_INTERNAL_e004f4dd_45_flash_fwd_hdim64_512_bf16_paged_split_sm90_cu_49158569_33904cuda3std3__45__cpo4cendE - _ZN81_INTERNAL_e004f4dd_45_flash_fwd_hdim64_512_bf16_paged_split_sm90_cu_49158569_33904cuda3std3__419piecewise_constructE)
_ZN81_INTERNAL_e004f4dd_45_flash_fwd_hdim64_512_bf16_paged_split_sm90_cu_49158569_33904cuda3std3__419piecewise_constructE:
	.zero		1
	.type		_ZN81_INTERNAL_e004f4dd_45_flash_fwd_hdim64_512_bf16_paged_split_sm90_cu_49158569_33904cuda3std3__45__cpo4cendE,@object
	.size		_ZN81_INTERNAL_e004f4dd_45_flash_fwd_hdim64_512_bf16_paged_split_sm90_cu_49158569_33904cuda3std3__45__cpo4cendE,(_ZN81_INTERNAL_e004f4dd_45_flash_fwd_hdim64_512_bf16_paged_split_sm90_cu_49158569_33904cuda3std6ranges3__45__cpo4swapE - _ZN81_INTERNAL_e004f4dd_45_flash_fwd_hdim64_512_bf16_paged_split_sm90_cu_49158569_33904cuda3std3__45__cpo4cendE)
_ZN81_INTERNAL_e004f4dd_45_flash_fwd_hdim64_512_bf16_paged_split_sm90_cu_49158569_33904cuda3std3__45__cpo4cendE:
	.zero		1
	.type		_ZN81_INTERNAL_e004f4dd_45_flash_fwd_hdim64_512_bf16_paged_split_sm90_cu_49158569_33904cuda3std6ranges3__45__cpo4swapE,@object
	.size		_ZN81_INTERNAL_e004f4dd_45_flash_fwd_hdim64_512_bf16_paged_split_sm90_cu_49158569_33904cuda3std6ranges3__45__cpo4swapE,(.L_7 - _ZN81_INTERNAL_e004f4dd_45_flash_fwd_hdim64_512_bf16_paged_split_sm90_cu_49158569_33904cuda3std6ranges3__45__cpo4swapE)
_ZN81_INTERNAL_e004f4dd_45_flash_fwd_hdim64_512_bf16_paged_split_sm90_cu_49158569_33904cuda3std6ranges3__45__cpo4swapE:
	.zero		1
.L_7:


//--------------------- .nv.constant0._ZN7cutlass13device_kernelIN5flash11enable_sm90INS1_16FlashAttnFwdSm90INS1_25CollectiveMainloopFwdSm90ILi2EN4cute5tupleIJNS5_1CILi1EEES8_S8_EEENS6_IJNS7_ILi64EEESA_SA_EEELi512ENS_10bfloat16_tEfNS_4arch4Sm90ELb0ELb0ELb0ELb0ELb1ELb0ELb0ELb0ELb0ELb1ELb1ELb0EEENS1_21CollectiveEpilogueFwdINS6_IJSA_NS7_ILi512EEESA_EEES9_SC_SE_Li256ELb0ELb1ELb1ELb0EEENS1_19SingleTileSchedulerILb0ELb1ELb1ELi64EEEEEEEEEvNT_6ParamsE --------------------------
	.section	.nv.constant0._ZN7cutlass13device_kernelIN5flash11enable_sm90INS1_16FlashAttnFwdSm90INS1_25CollectiveMainloopFwdSm90ILi2EN4cute5tupleIJNS5_1CILi1EEES8_S8_EEENS6_IJNS7_ILi64EEESA_SA_EEELi512ENS_10bfloat16_tEfNS_4arch4Sm90ELb0ELb0ELb0ELb0ELb1ELb0ELb0ELb0ELb0ELb1ELb1ELb0EEENS1_21CollectiveEpilogueFwdINS6_IJSA_NS7_ILi512EEESA_EEES9_SC_SE_Li256ELb0ELb1ELb1ELb0EEENS1_19SingleTileSchedulerILb0ELb1ELb1ELi64EEEEEEEEEvNT_6ParamsE,"a",@progbits
	.sectionflags	@""
	.align	4
.nv.constant0._ZN7cutlass13device_kernelIN5flash11enable_sm90INS1_16FlashAttnFwdSm90INS1_25CollectiveMainloopFwdSm90ILi2EN4cute5tupleIJNS5_1CILi1EEES8_S8_EEENS6_IJNS7_ILi64EEESA_SA_EEELi512ENS_10bfloat16_tEfNS_4arch4Sm90ELb0ELb0ELb0ELb0ELb1ELb0ELb0ELb0ELb0ELb1ELb1ELb0EEENS1_21CollectiveEpilogueFwdINS6_IJSA_NS7_ILi512EEESA_EEES9_SC_SE_Li256ELb0ELb1ELb1ELb0EEENS1_19SingleTileSchedulerILb0ELb1ELb1ELi64EEEEEEEEEvNT_6ParamsE:
	.zero		3456


//--------------------- .nv.constant0._ZN7cutlass13device_kernelIN5flash11enable_sm90INS1_16FlashAttnFwdSm90INS1_25CollectiveMainloopFwdSm90ILi2EN4cute5tupleIJNS5_1CILi1EEES8_S8_EEENS6_IJNS7_ILi64EEESA_SA_EEELi512ENS_10bfloat16_tEfNS_4arch4Sm90ELb0ELb0ELb0ELb0ELb1ELb0ELb1ELb0ELb0ELb1ELb1ELb0EEENS1_21CollectiveEpilogueFwdINS6_IJSA_NS7_ILi512EEESA_EEES9_SC_SE_Li256ELb0ELb1ELb1ELb0EEENS1_19SingleTileSchedulerILb0ELb1ELb1ELi64EEEEEEEEEvNT_6ParamsE --------------------------
	.section	.nv.constant0._ZN7cutlass13device_kernelIN5flash11enable_sm90INS1_16FlashAttnFwdSm90INS1_25CollectiveMainloopFwdSm90ILi2EN4cute5tupleIJNS5_1CILi1EEES8_S8_EEENS6_IJNS7_ILi64EEESA_SA_EEELi512ENS_10bfloat16_tEfNS_4arch4Sm90ELb0ELb0ELb0ELb0ELb1ELb0ELb1ELb0ELb0ELb1ELb1ELb0EEENS1_21CollectiveEpilogueFwdINS6_IJSA_NS7_ILi512EEESA_EEES9_SC_SE_Li256ELb0ELb1ELb1ELb0EEENS1_19SingleTileSchedulerILb0ELb1ELb1ELi64EEEEEEEEEvNT_6ParamsE,"a",@progbits
	.sectionflags	@""
	.align	4
.nv.constant0._ZN7cutlass13device_kernelIN5flash11enable_sm90INS1_16FlashAttnFwdSm90INS1_25CollectiveMainloopFwdSm90ILi2EN4cute5tupleIJNS5_1CILi1EEES8_S8_EEENS6_IJNS7_ILi64EEESA_SA_EEELi512ENS_10bfloat16_tEfNS_4arch4Sm90ELb0ELb0ELb0ELb0ELb1ELb0ELb1ELb0ELb0ELb1ELb1ELb0EEENS1_21CollectiveEpilogueFwdINS6_IJSA_NS7_ILi512EEESA_EEES9_SC_SE_Li256ELb0ELb1ELb1ELb0EEENS1_19SingleTileSchedulerILb0ELb1ELb1ELi64EEEEEEEEEvNT_6ParamsE:
	.zero		3712


//--------------------- .nv.constant0._ZN7cutlass13device_kernelIN5flash11enable_sm90INS1_16FlashAttnFwdSm90INS1_25CollectiveMainloopFwdSm90ILi2EN4cute5tupleIJNS5_1CILi1EEES8_S8_EEENS6_IJNS7_ILi64EEESA_SA_EEELi512ENS_10bfloat16_tEfNS_4arch4Sm90ELb0ELb0ELb0ELb1ELb1ELb0ELb0ELb0ELb0ELb1ELb1ELb0EEENS1_21CollectiveEpilogueFwdINS6_IJSA_NS7_ILi512EEESA_EEES9_SC_SE_Li256ELb1ELb1ELb1ELb0EEENS1_36VarlenDynamicPersistentTileSchedulerILi64ELi64ELi256ELi128ELb1ELb1ELb1ELb0ELb1ELb1EEEEEEEEEvNT_6ParamsE --------------------------
	.section	.nv.constant0._ZN7cutlass13device_kernelIN5flash11enable_sm90INS1_16FlashAttnFwdSm90INS1_25CollectiveMainloopFwdSm90ILi2EN4cute5tupleIJNS5_1CILi1EEES8_S8_EEENS6_IJNS7_ILi64EEESA_SA_EEELi512ENS_10bfloat16_tEfNS_4arch4Sm90ELb0ELb0ELb0ELb1ELb1ELb0ELb0ELb0ELb0ELb1ELb1ELb0EEENS1_21CollectiveEpilogueFwdINS6_IJSA_NS7_ILi512EEESA_EEES9_SC_SE_Li256ELb1ELb1ELb1ELb0EEENS1_36VarlenDynamicPersistentTileSchedulerILi64ELi64ELi256ELi128ELb1ELb1ELb1ELb0ELb1ELb1EEEEEEEEEvNT_6ParamsE,"a",@progbits
	.sectionflags	@""
	.align	4
.nv.constant0._ZN7cutlass13device_kernelIN5flash11enable_sm90INS1_16FlashAttnFwdSm90INS1_25CollectiveMainloopFwdSm90ILi2EN4cute5tupleIJNS5_1CILi1EEES8_S8_EEENS6_IJNS7_ILi64EEESA_SA_EEELi512ENS_10bfloat16_tEfNS_4arch4Sm90ELb0ELb0ELb0ELb1ELb1ELb0ELb0ELb0ELb0ELb1ELb1ELb0EEENS1_21CollectiveEpilogueFwdINS6_IJSA_NS7_ILi512EEESA_EEES9_SC_SE_Li256ELb1ELb1ELb1ELb0EEENS1_36VarlenDynamicPersistentTileSchedulerILi64ELi64ELi256ELi128ELb1ELb1ELb1ELb0ELb1ELb1EEEEEEEEEvNT_6ParamsE:
	.zero		3584


//--------------------- .nv.constant0._ZN7cutlass13device_kernelIN5flash11enable_sm90INS1_16FlashAttnFwdSm90INS1_25CollectiveMainloopFwdSm90ILi2EN4cute5tupleIJNS5_1CILi1EEES8_S8_EEENS6_IJNS7_ILi64EEESA_SA_EEELi512ENS_10bfloat16_tEfNS_4arch4Sm90ELb0ELb0ELb0ELb1ELb1ELb1ELb0ELb0ELb0ELb1ELb1ELb0EEENS1_21CollectiveEpilogueFwdINS6_IJSA_NS7_ILi512EEESA_EEES9_SC_SE_Li256ELb1ELb1ELb1ELb0EEENS1_36VarlenDynamicPersistentTileSchedulerILi64ELi64ELi256ELi128ELb1ELb1ELb1ELb0ELb1ELb1EEEEEEEEEvNT_6ParamsE --------------------------
	.section	.nv.constant0._ZN7cutlass13device_kernelIN5flash11enable_sm90INS1_16FlashAttnFwdSm90INS1_25CollectiveMainloopFwdSm90ILi2EN4cute5tupleIJNS5_1CILi1EEES8_S8_EEENS6_IJNS7_ILi64EEESA_SA_EEELi512ENS_10bfloat16_tEfNS_4arch4Sm90ELb0ELb0ELb0ELb1ELb1ELb1ELb0ELb0ELb0ELb1ELb1ELb0EEENS1_21CollectiveEpilogueFwdINS6_IJSA_NS7_ILi512EEESA_EEES9_SC_SE_Li256ELb1ELb1ELb1ELb0EEENS1_36VarlenDynamicPersistentTileSchedulerILi64ELi64ELi256ELi128ELb1ELb1ELb1ELb0ELb1ELb1EEEEEEEEEvNT_6ParamsE,"a",@progbits
	.sectionflags	@""
	.align	4
.nv.constant0._ZN7cutlass13device_kernelIN5flash11enable_sm90INS1_16FlashAttnFwdSm90INS1_25CollectiveMainloopFwdSm90ILi2EN4cute5tupleIJNS5_1CILi1EEES8_S8_EEENS6_IJNS7_ILi64EEESA_SA_EEELi512ENS_10bfloat16_tEfNS_4arch4Sm90ELb0ELb0ELb0ELb1ELb1ELb1ELb0ELb0ELb0ELb1ELb1ELb0EEENS1_21CollectiveEpilogueFwdINS6_IJSA_NS7_ILi512EEESA_EEES9_SC_SE_Li256ELb1ELb1ELb1ELb0EEENS1_36VarlenDynamicPersistentTileSchedulerILi64ELi64ELi256ELi128ELb1ELb1ELb1ELb0ELb1ELb1EEEEEEEEEvNT_6ParamsE:
	.zero		3584


//--------------------- .nv.constant0._ZN7cutlass13device_kernelIN5flash11enable_sm90INS1_16FlashAttnFwdSm90INS1_25CollectiveMainloopFwdSm90ILi2EN4cute5tupleIJNS5_1CILi1EEES8_S8_EEENS6_IJNS7_ILi64EEESA_SA_EEELi512ENS_10bfloat16_tEfNS_4arch4Sm90ELb0ELb0ELb0ELb1ELb1ELb0ELb1ELb0ELb0ELb1ELb1ELb0EEENS1_21CollectiveEpilogueFwdINS6_IJSA_NS7_ILi512EEESA_EEES9_SC_SE_Li256ELb1ELb1ELb1ELb0EEENS1_36VarlenDynamicPersistentTileSchedulerILi64ELi64ELi256ELi128ELb1ELb1ELb1ELb0ELb1ELb1EEEEEEEEEvNT_6ParamsE --------------------------
	.section	.nv.constant0._ZN7cutlass13device_kernelIN5flash11enable_sm90INS1_16FlashAttnFwdSm90INS1_25CollectiveMainloopFwdSm90ILi2EN4cute5tupleIJNS5_1CILi1EEES8_S8_EEENS6_IJNS7_ILi64EEESA_SA_EEELi512ENS_10bfloat16_tEfNS_4arch4Sm90ELb0ELb0ELb0ELb1ELb1ELb0ELb1ELb0ELb0ELb1ELb1ELb0EEENS1_21CollectiveEpilogueFwdINS6_IJSA_NS7_ILi512EEESA_EEES9_SC_SE_Li256ELb1ELb1ELb1ELb0EEENS1_36VarlenDynamicPersistentTileSchedulerILi64ELi64ELi256ELi128ELb1ELb1ELb1ELb0ELb1ELb1EEEEEEEEEvNT_6ParamsE,"a",@progbits
	.sectionflags	@""
	.align	4
.nv.constant0._ZN7cutlass13device_kernelIN5flash11enable_sm90INS1_16FlashAttnFwdSm90INS1_25CollectiveMainloopFwdSm90ILi2EN4cute5tupleIJNS5_1CILi1EEES8_S8_EEENS6_IJNS7_ILi64EEESA_SA_EEELi512ENS_10bfloat16_tEfNS_4arch4Sm90ELb0ELb0ELb0ELb1ELb1ELb0ELb1ELb0ELb0ELb1ELb1ELb0EEENS1_21CollectiveEpilogueFwdINS6_IJSA_NS7_ILi512EEESA_EEES9_SC_SE_Li256ELb1ELb1ELb1ELb0EEENS1_36VarlenDynamicPersistentTileSchedulerILi64ELi64ELi256ELi128ELb1ELb1ELb1ELb0ELb1ELb1EEEEEEEEEvNT_6ParamsE:
	.zero		3840


//--------------------- .nv.constant0._ZN7cutlass13device_kernelIN5flash11enable_sm90INS1_16FlashAttnFwdSm90INS1_25CollectiveMainloopFwdSm90ILi2EN4cute5tupleIJNS5_1CILi1EEES8_S8_EEENS6_IJNS7_ILi64EEESA_SA_EEELi512ENS_10bfloat16_tEfNS_4arch4Sm90ELb0ELb0ELb0ELb1ELb1ELb1ELb1ELb0ELb0ELb1ELb1ELb0EEENS1_21CollectiveEpilogueFwdINS6_IJSA_NS7_ILi512EEESA_EEES9_SC_SE_Li256ELb1ELb1ELb1ELb0EEENS1_36VarlenDynamicPersistentTileSchedulerILi64ELi64ELi256ELi128ELb1ELb1ELb1ELb0ELb1ELb1EEEEEEEEEvNT_6ParamsE --------------------------
	.section	.nv.constant0._ZN7cutlass13device_kernelIN5flash11enable_sm90INS1_16FlashAttnFwdSm90INS1_25CollectiveMainloopFwdSm90ILi2EN4cute5tupleIJNS5_1CILi1EEES8_S8_EEENS6_IJNS7_ILi64EEESA_SA_EEELi512ENS_10bfloat16_tEfNS_4arch4Sm90ELb0ELb0ELb0ELb1ELb1ELb1ELb1ELb0ELb0ELb1ELb1ELb0EEENS1_21CollectiveEpilogueFwdINS6_IJSA_NS7_ILi512EEESA_EEES9_SC_SE_Li256ELb1ELb1ELb1ELb0EEENS1_36VarlenDynamicPersistentTileSchedulerILi64ELi64ELi256ELi128ELb1ELb1ELb1ELb0ELb1ELb1EEEEEEEEEvNT_6ParamsE,"a",@progbits
	.sectionflags	@""
	.align	4
.nv.constant0._ZN7cutlass13device_kernelIN5flash11enable_sm90INS1_16FlashAttnFwdSm90INS1_25CollectiveMainloopFwdSm90ILi2EN4cute5tupleIJNS5_1CILi1EEES8_S8_EEENS6_IJNS7_ILi64EEESA_SA_EEELi512ENS_10bfloat16_tEfNS_4arch4Sm90ELb0ELb0ELb0ELb1ELb1ELb1ELb1ELb0ELb0ELb1ELb1ELb0EEENS1_21CollectiveEpilogueFwdINS6_IJSA_NS7_ILi512EEESA_EEES9_SC_SE_Li256ELb1ELb1ELb1ELb0EEENS1_36VarlenDynamicPersistentTileSchedulerILi64ELi64ELi256ELi128ELb1ELb1ELb1ELb0ELb1ELb1EEEEEEEEEvNT_6ParamsE:
	.zero		3840


//--------------------- .nv.constant0._ZN7cutlass13device_kernelIN5flash11enable_sm90INS1_16FlashAttnFwdSm90INS1_25CollectiveMainloopFwdSm90ILi2EN4cute5tupleIJNS5_1CILi1EEES8_S8_EEENS6_IJNS7_ILi64EEESA_SA_EEELi512ENS_10bfloat16_tEfNS_4arch4Sm90ELb0ELb1ELb0ELb0ELb1ELb0ELb0ELb0ELb0ELb1ELb1ELb0EEENS1_21CollectiveEpilogueFwdINS6_IJSA_NS7_ILi512EEESA_EEES9_SC_SE_Li256ELb0ELb1ELb1ELb0EEENS1_19SingleTileSchedulerILb0ELb1ELb1ELi64EEEEEEEEEvNT_6ParamsE --------------------------
	.section	.nv.constant0._ZN7cutlass13device_kernelIN5flash11enable_sm90INS1_16FlashAttnFwdSm90INS1_25CollectiveMainloopFwdSm90ILi2EN4cute5tupleIJNS5_1CILi1EEES8_S8_EEENS6_IJNS7_ILi64EEESA_SA_EEELi512ENS_10bfloat16_tEfNS_4arch4Sm90ELb0ELb1ELb0ELb0ELb1ELb0ELb0ELb0ELb0ELb1ELb1ELb0EEENS1_21CollectiveEpilogueFwdINS6_IJSA_NS7_ILi512EEESA_EEES9_SC_SE_Li256ELb0ELb1ELb1ELb0EEENS1_19SingleTileSchedulerILb0ELb1ELb1ELi64EEEEEEEEEvNT_6ParamsE,"a",@progbits
	.sectionflags	@""
	.align	4
.nv.constant0._ZN7cutlass13device_kernelIN5flash11enable_sm90INS1_16FlashAttnFwdSm90INS1_25CollectiveMainloopFwdSm90ILi2EN4cute5tupleIJNS5_1CILi1EEES8_S8_EEENS6_IJNS7_ILi64EEESA_SA_EEELi512ENS_10bfloat16_tEfNS_4arch4Sm90ELb0ELb1ELb0ELb0ELb1ELb0ELb0ELb0ELb0ELb1ELb1ELb0EEENS1_21CollectiveEpilogueFwdINS6_IJSA_NS7_ILi512EEESA_EEES9_SC_SE_Li256ELb0ELb1ELb1ELb0EEENS1_19SingleTileSchedulerILb0ELb1ELb1ELi64EEEEEEEEEvNT_6ParamsE:
	.zero		3456


//--------------------- .nv.constant0._ZN7cutlass13device_kernelIN5flash11enable_sm90INS1_16FlashAttnFwdSm90INS1_25CollectiveMainloopFwdSm90ILi2EN4cute5tupleIJNS5_1CILi1EEES8_S8_EEENS6_IJNS7_ILi64EEESA_SA_EEELi512ENS_10bfloat16_tEfNS_4arch4Sm90ELb0ELb1ELb0ELb0ELb1ELb0ELb1ELb0ELb0ELb1ELb1ELb0EEENS1_21CollectiveEpilogueFwdINS6_IJSA_NS7_ILi512EEESA_EEES9_SC_SE_Li256ELb0ELb1ELb1ELb0EEENS1_19SingleTileSchedulerILb0ELb1ELb1ELi64EEEEEEEEEvNT_6ParamsE --------------------------
	.section	.nv.constant0._ZN7cutlass13device_kernelIN5flash11enable_sm90INS1_16FlashAttnFwdSm90INS1_25CollectiveMainloopFwdSm90ILi2EN4cute5tupleIJNS5_1CILi1EEES8_S8_EEENS6_IJNS7_ILi64EEESA_SA_EEELi512ENS_10bfloat16_tEfNS_4arch4Sm90ELb0ELb1ELb0ELb0ELb1ELb0ELb1ELb0ELb0ELb1ELb1ELb0EEENS1_21CollectiveEpilogueFwdINS6_IJSA_NS7_ILi512EEESA_EEES9_SC_SE_Li256ELb0ELb1ELb1ELb0EEENS1_19SingleTileSchedulerILb0ELb1ELb1ELi64EEEEEEEEEvNT_6ParamsE,"a",@progbits
	.sectionflags	@""
	.align	4
.nv.constant0._ZN7cutlass13device_kernelIN5flash11enable_sm90INS1_16FlashAttnFwdSm90INS1_25CollectiveMainloopFwdSm90ILi2EN4cute5tupleIJNS5_1CILi1EEES8_S8_EEENS6_IJNS7_ILi64EEESA_SA_EEELi512ENS_10bfloat16_tEfNS_4arch4Sm90ELb0ELb1ELb0ELb0ELb1ELb0ELb1ELb0ELb0ELb1ELb1ELb0EEENS1_21CollectiveEpilogueFwdINS6_IJSA_NS7_ILi512EEESA_EEES9_SC_SE_Li256ELb0ELb1ELb1ELb0EEENS1_19SingleTileSchedulerILb0ELb1ELb1ELi64EEEEEEEEEvNT_6ParamsE:
	.zero		3712


//--------------------- .nv.constant0._ZN7cutlass13device_kernelIN5flash11enable_sm90INS1_16FlashAttnFwdSm90INS1_25CollectiveMainloopFwdSm90ILi2EN4cute5tupleIJNS5_1CILi1EEES8_S8_EEENS6_IJNS7_ILi64EEESA_SA_EEELi512ENS_10bfloat16_tEfNS_4arch4Sm90ELb0ELb1ELb0ELb1ELb1ELb0ELb0ELb0ELb0ELb1ELb1ELb0EEENS1_21CollectiveEpilogueFwdINS6_IJSA_NS7_ILi512EEESA_EEES9_SC_SE_Li256ELb1ELb1ELb1ELb0EEENS1_36VarlenDynamicPersistentTileSchedulerILi64ELi64ELi256ELi128ELb1ELb1ELb1ELb1ELb0ELb1EEEEEEEEEvNT_6ParamsE --------------------------
	.section	.nv.constant0._ZN7cutlass13device_kernelIN5flash11enable_sm90INS1_16FlashAttnFwdSm90INS1_25CollectiveMainloopFwdSm90ILi2EN4cute5tupleIJNS5_1CILi1EEES8_S8_EEENS6_IJNS7_ILi64EEESA_SA_EEELi512ENS_10bfloat16_tEfNS_4arch4Sm90ELb0ELb1ELb0ELb1ELb1ELb0ELb0ELb0ELb0ELb1ELb1ELb0EEENS1_21CollectiveEpilogueFwdINS6_IJSA_NS7_ILi512EEESA_EEES9_SC_SE_Li256ELb1ELb1ELb1ELb0EEENS1_36VarlenDynamicPersistentTileSchedulerILi64ELi64ELi256ELi128ELb1ELb1ELb1ELb1ELb0ELb1EEEEEEEEEvNT_6ParamsE,"a",@progbits
	.sectionflags	@""
	.align	4
.nv.constant0._ZN7cutlass13device_kernelIN5flash11enable_sm90INS1_16FlashAttnFwdSm90INS1_25CollectiveMainloopFwdSm90ILi2EN4cute5tupleIJNS5_1CILi1EEES8_S8_EEENS6_IJNS7_ILi64EEESA_SA_EEELi512ENS_10bfloat16_tEfNS_4arch4Sm90ELb0ELb1ELb0ELb1ELb1ELb0ELb0ELb0ELb0ELb1ELb1ELb0EEENS1_21CollectiveEpilogueFwdINS6_IJSA_NS7_ILi512EEESA_EEES9_SC_SE_Li256ELb1ELb1ELb1ELb0EEENS1_36VarlenDynamicPersistentTileSchedulerILi64ELi64ELi256ELi128ELb1ELb1ELb1ELb1ELb0ELb1EEEEEEEEEvNT_6ParamsE:
	.zero		3584


//--------------------- .nv.constant0._ZN7cutlass13device_kernelIN5flash11enable_sm90INS1_16FlashAttnFwdSm90INS1_25CollectiveMainloopFwdSm90ILi2EN4cute5tupleIJNS5_1CILi1EEES8_S8_EEENS6_IJNS7_ILi64EEESA_SA_EEELi512ENS_10bfloat16_tEfNS_4arch4Sm90ELb0ELb1ELb0ELb1ELb1ELb1ELb0ELb0ELb0ELb1ELb1ELb0EEENS1_21CollectiveEpilogueFwdINS6_IJSA_NS7_ILi512EEESA_EEES9_SC_SE_Li256ELb1ELb1ELb1ELb0EEENS1_36VarlenDynamicPersistentTileSchedulerILi64ELi64ELi256ELi128ELb1ELb1ELb1ELb1ELb0ELb1EEEEEEEEEvNT_6ParamsE --------------------------
	.section	.nv.constant0._ZN7cutlass13device_kernelIN5flash11enable_sm90INS1_16FlashAttnFwdSm90INS1_25CollectiveMainloopFwdSm90ILi2EN4cute5tupleIJNS5_1CILi1EEES8_S8_EEENS6_IJNS7_ILi64EEESA_SA_EEELi512ENS_10bfloat16_tEfNS_4arch4Sm90ELb0ELb1ELb0ELb1ELb1ELb1ELb0ELb0ELb0ELb1ELb1ELb0EEENS1_21CollectiveEpilogueFwdINS6_IJSA_NS7_ILi512EEESA_EEES9_SC_SE_Li256ELb1ELb1ELb1ELb0EEENS1_36VarlenDynamicPersistentTileSchedulerILi64ELi64ELi256ELi128ELb1ELb1ELb1ELb1ELb0ELb1EEEEEEEEEvNT_6ParamsE,"a",@progbits
	.sectionflags	@""
	.align	4
.nv.constant0._ZN7cutlass13device_kernelIN5flash11enable_sm90INS1_16FlashAttnFwdSm90INS1_25CollectiveMainloopFwdSm90ILi2EN4cute5tupleIJNS5_1CILi1EEES8_S8_EEENS6_IJNS7_ILi64EEESA_SA_EEELi512ENS_10bfloat16_tEfNS_4arch4Sm90ELb0ELb1ELb0ELb1ELb1ELb1ELb0ELb0ELb0ELb1ELb1ELb0EEENS1_21CollectiveEpilogueFwdINS6_IJSA_NS7_ILi512EEESA_EEES9_SC_SE_Li256ELb1ELb1ELb1ELb0EEENS1_36VarlenDynamicPersistentTileSchedulerILi64ELi64ELi256ELi128ELb1ELb1ELb1ELb1ELb0ELb1EEEEEEEEEvNT_6ParamsE:
	.zero		3584


//--------------------- .nv.constant0._ZN7cutlass13device_kernelIN5flash11enable_sm90INS1_16FlashAttnFwdSm90INS1_25CollectiveMainloopFwdSm90ILi2EN4cute5tupleIJNS5_1CILi1EEES8_S8_EEENS6_IJNS7_ILi64EEESA_SA_EEELi512ENS_10bfloat16_tEfNS_4arch4Sm90ELb0ELb1ELb0ELb1ELb1ELb0ELb1ELb0ELb0ELb1ELb1ELb0EEENS1_21CollectiveEpilogueFwdINS6_IJSA_NS7_ILi512EEESA_EEES9_SC_SE_Li256ELb1ELb1ELb1ELb0EEENS1_36VarlenDynamicPersistentTileSchedulerILi64ELi64ELi256ELi128ELb1ELb1ELb1ELb1ELb0ELb1EEEEEEEEEvNT_6ParamsE --------------------------
	.section	.nv.constant0._ZN7cutlass13device_kernelIN5flash11enable_sm90INS1_16FlashAttnFwdSm90INS1_25CollectiveMainloopFwdSm90ILi2EN4cute5tupleIJNS5_1CILi1EEES8_S8_EEENS6_IJNS7_ILi64EEESA_SA_EEELi512ENS_10bfloat16_tEfNS_4arch4Sm90ELb0ELb1ELb0ELb1ELb1ELb0ELb1ELb0ELb0ELb1ELb1ELb0EEENS1_21CollectiveEpilogueFwdINS6_IJSA_NS7_ILi512EEESA_EEES9_SC_SE_Li256ELb1ELb1ELb1ELb0EEENS1_36VarlenDynamicPersistentTileSchedulerILi64ELi64ELi256ELi128ELb1ELb1ELb1ELb1ELb0ELb1EEEEEEEEEvNT_6ParamsE,"a",@progbits
	.sectionflags	@""
	.align	4
.nv.constant0._ZN7cutlass13device_kernelIN5flash11enable_sm90INS1_16FlashAttnFwdSm90INS1_25CollectiveMainloopFwdSm90ILi2EN4cute5tupleIJNS5_1CILi1EEES8_S8_EEENS6_IJNS7_ILi64EEESA_SA_EEELi512ENS_10bfloat16_tEfNS_4arch4Sm90ELb0ELb1ELb0ELb1ELb1ELb0ELb1ELb0ELb0ELb1ELb1ELb0EEENS1_21CollectiveEpilogueFwdINS6_IJSA_NS7_ILi512EEESA_EEES9_SC_SE_Li256ELb1ELb1ELb1ELb0EEENS1_36VarlenDynamicPersistentTileSchedulerILi64ELi64ELi256ELi128ELb1ELb1ELb1ELb1ELb0ELb1EEEEEEEEEvNT_6ParamsE:
	.zero		3840


//--------------------- .nv.constant0._ZN7cutlass13device_kernelIN5flash11enable_sm90INS1_16FlashAttnFwdSm90INS1_25CollectiveMainloopFwdSm90ILi2EN4cute5tupleIJNS5_1CILi1EEES8_S8_EEENS6_IJNS7_ILi64EEESA_SA_EEELi512ENS_10bfloat16_tEfNS_4arch4Sm90ELb0ELb1ELb0ELb1ELb1ELb1ELb1ELb0ELb0ELb1ELb1ELb0EEENS1_21CollectiveEpilogueFwdINS6_IJSA_NS7_ILi512EEESA_EEES9_SC_SE_Li256ELb1ELb1ELb1ELb0EEENS1_36VarlenDynamicPersistentTileSchedulerILi64ELi64ELi256ELi128ELb1ELb1ELb1ELb1ELb0ELb1EEEEEEEEEvNT_6ParamsE --------------------------
	.section	.nv.constant0._ZN7cutlass13device_kernelIN5flash11enable_sm90INS1_16FlashAttnFwdSm90INS1_25CollectiveMainloopFwdSm90ILi2EN4cute5tupleIJNS5_1CILi1EEES8_S8_EEENS6_IJNS7_ILi64EEESA_SA_EEELi512ENS_10bfloat16_tEfNS_4arch4Sm90ELb0ELb1ELb0ELb1ELb1ELb1ELb1ELb0ELb0ELb1ELb1ELb0EEENS1_21CollectiveEpilogueFwdINS6_IJSA_NS7_ILi512EEESA_EEES9_SC_SE_Li256ELb1ELb1ELb1ELb0EEENS1_36VarlenDynamicPersistentTileSchedulerILi64ELi64ELi256ELi128ELb1ELb1ELb1ELb1ELb0ELb1EEEEEEEEEvNT_6ParamsE,"a",@progbits
	.sectionflags	@""
	.align	4
.nv.constant0._ZN7cutlass13device_kernelIN5flash11enable_sm90INS1_16FlashAttnFwdSm90INS1_25CollectiveMainloopFwdSm90ILi2EN4cute5tupleIJNS5_1CILi1EEES8_S8_EEENS6_IJNS7_ILi64EEESA_SA_EEELi512ENS_10bfloat16_tEfNS_4arch4Sm90ELb0ELb1ELb0ELb1ELb1ELb1ELb1ELb0ELb0ELb1ELb1ELb0EEENS1_21CollectiveEpilogueFwdINS6_IJSA_NS7_ILi512EEESA_EEES9_SC_SE_Li256ELb1ELb1ELb1ELb0EEENS1_36VarlenDynamicPersistentTileSchedulerILi64ELi64ELi256ELi128ELb1ELb1ELb1ELb1ELb0ELb1EEEEEEEEEvNT_6ParamsE:
	.zero		3840


//--------------------- .nv.constant0._ZN7cutlass13device_kernelIN5flash11enable_sm90INS1_16FlashAttnFwdSm90INS1_25CollectiveMainloopFwdSm90ILi2EN4cute5tupleIJNS5_1CILi1EEES8_S8_EEENS6_IJNS7_ILi64EEESA_SA_EEELi512ENS_10bfloat16_tEfNS_4arch4Sm90ELb1ELb0ELb0ELb0ELb1ELb0ELb0ELb0ELb0ELb1ELb1ELb0EEENS1_21CollectiveEpilogueFwdINS6_IJSA_NS7_ILi512EEESA_EEES9_SC_SE_Li256ELb0ELb1ELb1ELb0EEENS1_19SingleTileSchedulerILb0ELb1ELb1ELi64EEEEEEEEEvNT_6ParamsE --------------------------
	.section	.nv.constant0._ZN7cutlass13device_kernelIN5flash11enable_sm90INS1_16FlashAttnFwdSm90INS1_25CollectiveMainloopFwdSm90ILi2EN4cute5tupleIJNS5_1CILi1EEES8_S8_EEENS6_IJNS7_ILi64EEESA_SA_EEELi512ENS_10bfloat16_tEfNS_4arch4Sm90ELb1ELb0ELb0ELb0ELb1ELb0ELb0ELb0ELb0ELb1ELb1ELb0EEENS1_21CollectiveEpilogueFwdINS6_IJSA_NS7_ILi512EEESA_EEES9_SC_SE_Li256ELb0ELb1ELb1ELb0EEENS1_19SingleTileSchedulerILb0ELb1ELb1ELi64EEEEEEEEEvNT_6ParamsE,"a",@progbits
	.sectionflags	@""
	.align	4
.nv.constant0._ZN7cutlass13device_kernelIN5flash11enable_sm90INS1_16FlashAttnFwdSm90INS1_25CollectiveMainloopFwdSm90ILi2EN4cute5tupleIJNS5_1CILi1EEES8_S8_EEENS6_IJNS7_ILi64EEESA_SA_EEELi512ENS_10bfloat16_tEfNS_4arch4Sm90ELb1ELb0ELb0ELb0ELb1ELb0ELb0ELb0ELb0ELb1ELb1ELb0EEENS1_21CollectiveEpilogueFwdINS6_IJSA_NS7_ILi512EEESA_EEES9_SC_SE_Li256ELb0ELb1ELb1ELb0EEENS1_19SingleTileSchedulerILb0ELb1ELb1ELi64EEEEEEEEEvNT_6ParamsE:
	.zero		3456


//--------------------- .nv.constant0._ZN7cutlass13device_kernelIN5flash11enable_sm90INS1_16FlashAttnFwdSm90INS1_25CollectiveMainloopFwdSm90ILi2EN4cute5tupleIJNS5_1CILi1EEES8_S8_EEENS6_IJNS7_ILi64EEESA_SA_EEELi512ENS_10bfloat16_tEfNS_4arch4Sm90ELb1ELb0ELb0ELb0ELb1ELb0ELb1ELb0ELb0ELb1ELb1ELb0EEENS1_21CollectiveEpilogueFwdINS6_IJSA_NS7_ILi512EEESA_EEES9_SC_SE_Li256ELb0ELb1ELb1ELb0EEENS1_19SingleTileSchedulerILb0ELb1ELb1ELi64EEEEEEEEEvNT_6ParamsE --------------------------
	.section	.nv.constant0._ZN7cutlass13device_kernelIN5flash11enable_sm90INS1_16FlashAttnFwdSm90INS1_25CollectiveMainloopFwdSm90ILi2EN4cute5tupleIJNS5_1CILi1EEES8_S8_EEENS6_IJNS7_ILi64EEESA_SA_EEELi512ENS_10bfloat16_tEfNS_4arch4Sm90ELb1ELb0ELb0ELb0ELb1ELb0ELb1ELb0ELb0ELb1ELb1ELb0EEENS1_21CollectiveEpilogueFwdINS6_IJSA_NS7_ILi512EEESA_EEES9_SC_SE_Li256ELb0ELb1ELb1ELb0EEENS1_19SingleTileSchedulerILb0ELb1ELb1ELi64EEEEEEEEEvNT_6ParamsE,"a",@progbits
	.sectionflags	@""
	.align	4
.nv.constant0._ZN7cutlass13device_kernelIN5flash11enable_sm90INS1_16FlashAttnFwdSm90INS1_25CollectiveMainloopFwdSm90ILi2EN4cute5tupleIJNS5_1CILi1EEES8_S8_EEENS6_IJNS7_ILi64EEESA_SA_EEELi512ENS_10bfloat16_tEfNS_4arch4Sm90ELb1ELb0ELb0ELb0ELb1ELb0ELb1ELb0ELb0ELb1ELb1ELb0EEENS1_21CollectiveEpilogueFwdINS6_IJSA_NS7_ILi512EEESA_EEES9_SC_SE_Li256ELb0ELb1ELb1ELb0EEENS1_19SingleTileSchedulerILb0ELb1ELb1ELi64EEEEEEEEEvNT_6ParamsE:
	.zero		3712


//--------------------- .nv.constant0._ZN7cutlass13device_kernelIN5flash11enable_sm90INS1_16FlashAttnFwdSm90INS1_25CollectiveMainloopFwdSm90ILi2EN4cute5tupleIJNS5_1CILi1EEES8_S8_EEENS6_IJNS7_ILi64EEESA_SA_EEELi512ENS_10bfloat16_tEfNS_4arch4Sm90ELb1ELb0ELb0ELb1ELb1ELb0ELb0ELb0ELb0ELb1ELb1ELb0EEENS1_21CollectiveEpilogueFwdINS6_IJSA_NS7_ILi512EEESA_EEES9_SC_SE_Li256ELb1ELb1ELb1ELb0EEENS1_36VarlenDynamicPersistentTileSchedulerILi64ELi64ELi256ELi128ELb1ELb1ELb1ELb1ELb1ELb1EEEEEEEEEvNT_6ParamsE --------------------------
	.section	.nv.constant0._ZN7cutlass13device_kernelIN5flash11enable_sm90INS1_16FlashAttnFwdSm90INS1_25CollectiveMainloopFwdSm90ILi2EN4cute5tupleIJNS5_1CILi1EEES8_S8_EEENS6_IJNS7_ILi64EEESA_SA_EEELi512ENS_10bfloat16_tEfNS_4arch4Sm90ELb1ELb0ELb0ELb1ELb1ELb0ELb0ELb0ELb0ELb1ELb1ELb0EEENS1_21CollectiveEpilogueFwdINS6_IJSA_NS7_ILi512EEESA_EEES9_SC_SE_Li256ELb1ELb1ELb1ELb0EEENS1_36VarlenDynamicPersistentTileSchedulerILi64ELi64ELi256ELi128ELb1ELb1ELb1ELb1ELb1ELb1EEEEEEEEEvNT_6ParamsE,"a",@progbits
	.sectionflags	@""
	.align	4
.nv.constant0._ZN7cutlass13device_kernelIN5flash11enable_sm90INS1_16FlashAttnFwdSm90INS1_25CollectiveMainloopFwdSm90ILi2EN4cute5tupleIJNS5_1CILi1EEES8_S8_EEENS6_IJNS7_ILi64EEESA_SA_EEELi512ENS_10bfloat16_tEfNS_4arch4Sm90ELb1ELb0ELb0ELb1ELb1ELb0ELb0ELb0ELb0ELb1ELb1ELb0EEENS1_21CollectiveEpilogueFwdINS6_IJSA_NS7_ILi512EEESA_EEES9_SC_SE_Li256ELb1ELb1ELb1ELb0EEENS1_36VarlenDynamicPersistentTileSchedulerILi64ELi64ELi256ELi128ELb1ELb1ELb1ELb1ELb1ELb1EEEEEEEEEvNT_6ParamsE:
	.zero		3584


//--------------------- .nv.constant0._ZN7cutlass13device_kernelIN5flash11enable_sm90INS1_16FlashAttnFwdSm90INS1_25CollectiveMainloopFwdSm90ILi2EN4cute5tupleIJNS5_1CILi1EEES8_S8_EEENS6_IJNS7_ILi64EEESA_SA_EEELi512ENS_10bfloat16_tEfNS_4arch4Sm90ELb1ELb0ELb0ELb1ELb1ELb1ELb0ELb0ELb0ELb1ELb1ELb0EEENS1_21CollectiveEpilogueFwdINS6_IJSA_NS7_ILi512EEESA_EEES9_SC_SE_Li256ELb1ELb1ELb1ELb0EEENS1_36VarlenDynamicPersistentTileSchedulerILi64ELi64ELi256ELi128ELb1ELb1ELb1ELb1ELb1ELb1EEEEEEEEEvNT_6ParamsE --------------------------
	.section	.nv.constant0._ZN7cutlass13device_kernelIN5flash11enable_sm90INS1_16FlashAttnFwdSm90INS1_25CollectiveMainloopFwdSm90ILi2EN4cute5tupleIJNS5_1CILi1EEES8_S8_EEENS6_IJNS7_ILi64EEESA_SA_EEELi512ENS_10bfloat16_tEfNS_4arch4Sm90ELb1ELb0ELb0ELb1ELb1ELb1ELb0ELb0ELb0ELb1ELb1ELb0EEENS1_21CollectiveEpilogueFwdINS6_IJSA_NS7_ILi512EEESA_EEES9_SC_SE_Li256ELb1ELb1ELb1ELb0EEENS1_36VarlenDynamicPersistentTileSchedulerILi64ELi64ELi256ELi128ELb1ELb1ELb1ELb1ELb1ELb1EEEEEEEEEvNT_6ParamsE,"a",@progbits
	.sectionflags	@""
	.align	4
.nv.constant0._ZN7cutlass13device_kernelIN5flash11enable_sm90INS1_16FlashAttnFwdSm90INS1_25CollectiveMainloopFwdSm90ILi2EN4cute5tupleIJNS5_1CILi1EEES8_S8_EEENS6_IJNS7_ILi64EEESA_SA_EEELi512ENS_10bfloat16_tEfNS_4arch4Sm90ELb1ELb0ELb0ELb1ELb1ELb1ELb0ELb0ELb0ELb1ELb1ELb0EEENS1_21CollectiveEpilogueFwdINS6_IJSA_NS7_ILi512EEESA_EEES9_SC_SE_Li256ELb1ELb1ELb1ELb0EEENS1_36VarlenDynamicPersistentTileSchedulerILi64ELi64ELi256ELi128ELb1ELb1ELb1ELb1ELb1ELb1EEEEEEEEEvNT_6ParamsE:
	.zero		3584


//--------------------- .nv.constant0._ZN7cutlass13device_kernelIN5flash11enable_sm90INS1_16FlashAttnFwdSm90INS1_25CollectiveMainloopFwdSm90ILi2EN4cute5tupleIJNS5_1CILi1EEES8_S8_EEENS6_IJNS7_ILi64EEESA_SA_EEELi512ENS_10bfloat16_tEfNS_4arch4Sm90ELb1ELb0ELb0ELb1ELb1ELb0ELb1ELb0ELb0ELb1ELb1ELb0EEENS1_21CollectiveEpilogueFwdINS6_IJSA_NS7_ILi512EEESA_EEES9_SC_SE_Li256ELb1ELb1ELb1ELb0EEENS1_36VarlenDynamicPersistentTileSchedulerILi64ELi64ELi256ELi128ELb1ELb1ELb1ELb1ELb1ELb1EEEEEEEEEvNT_6ParamsE --------------------------
	.section	.nv.constant0._ZN7cutlass13device_kernelIN5flash11enable_sm90INS1_16FlashAttnFwdSm90INS1_25CollectiveMainloopFwdSm90ILi2EN4cute5tupleIJNS5_1CILi1EEES8_S8_EEENS6_IJNS7_ILi64EEESA_SA_EEELi512ENS_10bfloat16_tEfNS_4arch4Sm90ELb1ELb0ELb0ELb1ELb1ELb0ELb1ELb0ELb0ELb1ELb1ELb0EEENS1_21CollectiveEpilogueFwdINS6_IJSA_NS7_ILi512EEESA_EEES9_SC_SE_Li256ELb1ELb1ELb1ELb0EEENS1_36VarlenDynamicPersistentTileSchedulerILi64ELi64ELi256ELi128ELb1ELb1ELb1ELb1ELb1ELb1EEEEEEEEEvNT_6ParamsE,"a",@progbits
	.sectionflags	@""
	.align	4
.nv.constant0._ZN7cutlass13device_kernelIN5flash11enable_sm90INS1_16FlashAttnFwdSm90INS1_25CollectiveMainloopFwdSm90ILi2EN4cute5tupleIJNS5_1CILi1EEES8_S8_EEENS6_IJNS7_ILi64EEESA_SA_EEELi512ENS_10bfloat16_tEfNS_4arch4Sm90ELb1ELb0ELb0ELb1ELb1ELb0ELb1ELb0ELb0ELb1ELb1ELb0EEENS1_21CollectiveEpilogueFwdINS6_IJSA_NS7_ILi512EEESA_EEES9_SC_SE_Li256ELb1ELb1ELb1ELb0EEENS1_36VarlenDynamicPersistentTileSchedulerILi64ELi64ELi256ELi128ELb1ELb1ELb1ELb1ELb1ELb1EEEEEEEEEvNT_6ParamsE:
	.zero		3840


//--------------------- .nv.constant0._ZN7cutlass13device_kernelIN5flash11enable_sm90INS1_16FlashAttnFwdSm90INS1_25CollectiveMainloopFwdSm90ILi2EN4cute5tupleIJNS5_1CILi1EEES8_S8_EEENS6_IJNS7_ILi64EEESA_SA_EEELi512ENS_10bfloat16_tEfNS_4arch4Sm90ELb1ELb0ELb0ELb1ELb1ELb1ELb1ELb0ELb0ELb1ELb1ELb0EEENS1_21CollectiveEpilogueFwdINS6_IJSA_NS7_ILi512EEESA_EEES9_SC_SE_Li256ELb1ELb1ELb1ELb0EEENS1_36VarlenDynamicPersistentTileSchedulerILi64ELi64ELi256ELi128ELb1ELb1ELb1ELb1ELb1ELb1EEEEEEEEEvNT_6ParamsE --------------------------
	.section	.nv.constant0._ZN7cutlass13device_kernelIN5flash11enable_sm90INS1_16FlashAttnFwdSm90INS1_25CollectiveMainloopFwdSm90ILi2EN4cute5tupleIJNS5_1CILi1EEES8_S8_EEENS6_IJNS7_ILi64EEESA_SA_EEELi512ENS_10bfloat16_tEfNS_4arch4Sm90ELb1ELb0ELb0ELb1ELb1ELb1ELb1ELb0ELb0ELb1ELb1ELb0EEENS1_21CollectiveEpilogueFwdINS6_IJSA_NS7_ILi512EEESA_EEES9_SC_SE_Li256ELb1ELb1ELb1ELb0EEENS1_36VarlenDynamicPersistentTileSchedulerILi64ELi64ELi256ELi128ELb1ELb1ELb1ELb1ELb1ELb1EEEEEEEEEvNT_6ParamsE,"a",@progbits
	.sectionflags	@""
	.align	4
.nv.constant0._ZN7cutlass13device_kernelIN5flash11enable_sm90INS1_16FlashAttnFwdSm90INS1_25CollectiveMainloopFwdSm90ILi2EN4cute5tupleIJNS5_1CILi1EEES8_S8_EEENS6_IJNS7_ILi64EEESA_SA_EEELi512ENS_10bfloat16_tEfNS_4arch4Sm90ELb1ELb0ELb0ELb1ELb1ELb1ELb1ELb0ELb0ELb1ELb1ELb0EEENS1_21CollectiveEpilogueFwdINS6_IJSA_NS7_ILi512EEESA_EEES9_SC_SE_Li256ELb1ELb1ELb1ELb0EEENS1_36VarlenDynamicPersistentTileSchedulerILi64ELi64ELi256ELi128ELb1ELb1ELb1ELb1ELb1ELb1EEEEEEEEEvNT_6ParamsE:
	.zero		3840


//--------------------- SYMBOLS --------------------------

	.type		.nv.reservedSmem.offset0,@object
	.size		.nv.reservedSmem.offset0,0x4
